//
// Generated by NVIDIA NVVM Compiler
//
// Compiler Build ID: CL-36424714
// Cuda compilation tools, release 13.0, V13.0.88
// Based on NVVM 20.0.0
//

.version 9.0
.target sm_100
.address_size 64

	// .globl	_Z10abs_kernelIsLi1EEvPKT_iPS0_iii

.visible .entry _Z10abs_kernelIsLi1EEvPKT_iPS0_iii(
	.param .u64 .ptr .align 1 _Z10abs_kernelIsLi1EEvPKT_iPS0_iii_param_0,
	.param .u32 _Z10abs_kernelIsLi1EEvPKT_iPS0_iii_param_1,
	.param .u64 .ptr .align 1 _Z10abs_kernelIsLi1EEvPKT_iPS0_iii_param_2,
	.param .u32 _Z10abs_kernelIsLi1EEvPKT_iPS0_iii_param_3,
	.param .u32 _Z10abs_kernelIsLi1EEvPKT_iPS0_iii_param_4,
	.param .u32 _Z10abs_kernelIsLi1EEvPKT_iPS0_iii_param_5
)
{
	.reg .pred 	%p<4>;
	.reg .b16 	%rs<3>;
	.reg .b32 	%r<17>;
	.reg .b64 	%rd<12>;

	ld.param.u64 	%rd1, [_Z10abs_kernelIsLi1EEvPKT_iPS0_iii_param_0];
	ld.param.u32 	%r3, [_Z10abs_kernelIsLi1EEvPKT_iPS0_iii_param_1];
	ld.param.u64 	%rd2, [_Z10abs_kernelIsLi1EEvPKT_iPS0_iii_param_2];
	ld.param.u32 	%r4, [_Z10abs_kernelIsLi1EEvPKT_iPS0_iii_param_3];
	ld.param.u32 	%r5, [_Z10abs_kernelIsLi1EEvPKT_iPS0_iii_param_4];
	ld.param.u32 	%r6, [_Z10abs_kernelIsLi1EEvPKT_iPS0_iii_param_5];
	mov.u32 	%r8, %ctaid.x;
	mov.u32 	%r9, %ntid.x;
	mov.u32 	%r10, %tid.x;
	mad.lo.s32 	%r1, %r8, %r9, %r10;
	mov.u32 	%r11, %ctaid.y;
	mov.u32 	%r12, %ntid.y;
	mov.u32 	%r13, %tid.y;
	mad.lo.s32 	%r14, %r11, %r12, %r13;
	setp.ge.s32 	%p1, %r1, %r5;
	setp.ge.s32 	%p2, %r14, %r6;
	or.pred  	%p3, %p1, %p2;
	@%p3 bra 	$L__BB0_2;
	cvta.to.global.u64 	%rd3, %rd1;
	cvta.to.global.u64 	%rd4, %rd2;
	mul.lo.s32 	%r15, %r3, %r14;
	cvt.s64.s32 	%rd5, %r15;
	add.s64 	%rd6, %rd3, %rd5;
	mul.lo.s32 	%r16, %r4, %r14;
	cvt.s64.s32 	%rd7, %r16;
	add.s64 	%rd8, %rd4, %rd7;
	mul.wide.s32 	%rd9, %r1, 2;
	add.s64 	%rd10, %rd6, %rd9;
	ld.global.nc.u16 	%rs1, [%rd10];
	abs.s16 	%rs2, %rs1;
	add.s64 	%rd11, %rd8, %rd9;
	st.global.u16 	[%rd11], %rs2;
$L__BB0_2:
	ret;

}
	// .globl	_Z18abs_inplace_kernelIsLi1EEvPT_iii
.visible .entry _Z18abs_inplace_kernelIsLi1EEvPT_iii(
	.param .u64 .ptr .align 1 _Z18abs_inplace_kernelIsLi1EEvPT_iii_param_0,
	.param .u32 _Z18abs_inplace_kernelIsLi1EEvPT_iii_param_1,
	.param .u32 _Z18abs_inplace_kernelIsLi1EEvPT_iii_param_2,
	.param .u32 _Z18abs_inplace_kernelIsLi1EEvPT_iii_param_3
)
{
	.reg .pred 	%p<4>;
	.reg .b16 	%rs<3>;
	.reg .b32 	%r<15>;
	.reg .b64 	%rd<7>;

	ld.param.u64 	%rd1, [_Z18abs_inplace_kernelIsLi1EEvPT_iii_param_0];
	ld.param.u32 	%r3, [_Z18abs_inplace_kernelIsLi1EEvPT_iii_param_1];
	ld.param.u32 	%r4, [_Z18abs_inplace_kernelIsLi1EEvPT_iii_param_2];
	ld.param.u32 	%r5, [_Z18abs_inplace_kernelIsLi1EEvPT_iii_param_3];
	mov.u32 	%r7, %ctaid.x;
	mov.u32 	%r8, %ntid.x;
	mov.u32 	%r9, %tid.x;
	mad.lo.s32 	%r1, %r7, %r8, %r9;
	mov.u32 	%r10, %ctaid.y;
	mov.u32 	%r11, %ntid.y;
	mov.u32 	%r12, %tid.y;
	mad.lo.s32 	%r13, %r10, %r11, %r12;
	setp.ge.s32 	%p1, %r1, %r4;
	setp.ge.s32 	%p2, %r13, %r5;
	or.pred  	%p3, %p1, %p2;
	@%p3 bra 	$L__BB1_2;
	cvta.to.global.u64 	%rd2, %rd1;
	mul.lo.s32 	%r14, %r3, %r13;
	cvt.s64.s32 	%rd3, %r14;
	add.s64 	%rd4, %rd2, %rd3;
	mul.wide.s32 	%rd5, %r1, 2;
	add.s64 	%rd6, %rd4, %rd5;
	ld.global.u16 	%rs1, [%rd6];
	abs.s16 	%rs2, %rs1;
	st.global.u16 	[%rd6], %rs2;
$L__BB1_2:
	ret;

}
	// .globl	_Z10abs_kernelIsLi3EEvPKT_iPS0_iii
.visible .entry _Z10abs_kernelIsLi3EEvPKT_iPS0_iii(
	.param .u64 .ptr .align 1 _Z10abs_kernelIsLi3EEvPKT_iPS0_iii_param_0,
	.param .u32 _Z10abs_kernelIsLi3EEvPKT_iPS0_iii_param_1,
	.param .u64 .ptr .align 1 _Z10abs_kernelIsLi3EEvPKT_iPS0_iii_param_2,
	.param .u32 _Z10abs_kernelIsLi3EEvPKT_iPS0_iii_param_3,
	.param .u32 _Z10abs_kernelIsLi3EEvPKT_iPS0_iii_param_4,
	.param .u32 _Z10abs_kernelIsLi3EEvPKT_iPS0_iii_param_5
)
{
	.reg .pred 	%p<4>;
	.reg .b16 	%rs<7>;
	.reg .b32 	%r<18>;
	.reg .b64 	%rd<12>;

	ld.param.u64 	%rd1, [_Z10abs_kernelIsLi3EEvPKT_iPS0_iii_param_0];
	ld.param.u32 	%r3, [_Z10abs_kernelIsLi3EEvPKT_iPS0_iii_param_1];
	ld.param.u64 	%rd2, [_Z10abs_kernelIsLi3EEvPKT_iPS0_iii_param_2];
	ld.param.u32 	%r4, [_Z10abs_kernelIsLi3EEvPKT_iPS0_iii_param_3];
	ld.param.u32 	%r5, [_Z10abs_kernelIsLi3EEvPKT_iPS0_iii_param_4];
	ld.param.u32 	%r6, [_Z10abs_kernelIsLi3EEvPKT_iPS0_iii_param_5];
	mov.u32 	%r8, %ctaid.x;
	mov.u32 	%r9, %ntid.x;
	mov.u32 	%r10, %tid.x;
	mad.lo.s32 	%r1, %r8, %r9, %r10;
	mov.u32 	%r11, %ctaid.y;
	mov.u32 	%r12, %ntid.y;
	mov.u32 	%r13, %tid.y;
	mad.lo.s32 	%r14, %r11, %r12, %r13;
	setp.ge.s32 	%p1, %r1, %r5;
	setp.ge.s32 	%p2, %r14, %r6;
	or.pred  	%p3, %p1, %p2;
	@%p3 bra 	$L__BB2_2;
	cvta.to.global.u64 	%rd3, %rd1;
	cvta.to.global.u64 	%rd4, %rd2;
	mul.lo.s32 	%r15, %r3, %r14;
	cvt.s64.s32 	%rd5, %r15;
	add.s64 	%rd6, %rd3, %rd5;
	mul.lo.s32 	%r16, %r4, %r14;
	cvt.s64.s32 	%rd7, %r16;
	add.s64 	%rd8, %rd4, %rd7;
	mul.lo.s32 	%r17, %r1, 3;
	mul.wide.s32 	%rd9, %r17, 2;
	add.s64 	%rd10, %rd6, %rd9;
	ld.global.nc.u16 	%rs1, [%rd10];
	abs.s16 	%rs2, %rs1;
	add.s64 	%rd11, %rd8, %rd9;
	st.global.u16 	[%rd11], %rs2;
	ld.global.nc.u16 	%rs3, [%rd10+2];
	abs.s16 	%rs4, %rs3;
	st.global.u16 	[%rd11+2], %rs4;
	ld.global.nc.u16 	%rs5, [%rd10+4];
	abs.s16 	%rs6, %rs5;
	st.global.u16 	[%rd11+4], %rs6;
$L__BB2_2:
	ret;

}
	// .globl	_Z18abs_inplace_kernelIsLi3EEvPT_iii
.visible .entry _Z18abs_inplace_kernelIsLi3EEvPT_iii(
	.param .u64 .ptr .align 1 _Z18abs_inplace_kernelIsLi3EEvPT_iii_param_0,
	.param .u32 _Z18abs_inplace_kernelIsLi3EEvPT_iii_param_1,
	.param .u32 _Z18abs_inplace_kernelIsLi3EEvPT_iii_param_2,
	.param .u32 _Z18abs_inplace_kernelIsLi3EEvPT_iii_param_3
)
{
	.reg .pred 	%p<4>;
	.reg .b16 	%rs<7>;
	.reg .b32 	%r<16>;
	.reg .b64 	%rd<7>;

	ld.param.u64 	%rd1, [_Z18abs_inplace_kernelIsLi3EEvPT_iii_param_0];
	ld.param.u32 	%r3, [_Z18abs_inplace_kernelIsLi3EEvPT_iii_param_1];
	ld.param.u32 	%r4, [_Z18abs_inplace_kernelIsLi3EEvPT_iii_param_2];
	ld.param.u32 	%r5, [_Z18abs_inplace_kernelIsLi3EEvPT_iii_param_3];
	mov.u32 	%r7, %ctaid.x;
	mov.u32 	%r8, %ntid.x;
	mov.u32 	%r9, %tid.x;
	mad.lo.s32 	%r1, %r7, %r8, %r9;
	mov.u32 	%r10, %ctaid.y;
	mov.u32 	%r11, %ntid.y;
	mov.u32 	%r12, %tid.y;
	mad.lo.s32 	%r13, %r10, %r11, %r12;
	setp.ge.s32 	%p1, %r1, %r4;
	setp.ge.s32 	%p2, %r13, %r5;
	or.pred  	%p3, %p1, %p2;
	@%p3 bra 	$L__BB3_2;
	cvta.to.global.u64 	%rd2, %rd1;
	mul.lo.s32 	%r14, %r3, %r13;
	cvt.s64.s32 	%rd3, %r14;
	add.s64 	%rd4, %rd2, %rd3;
	mul.lo.s32 	%r15, %r1, 3;
	mul.wide.s32 	%rd5, %r15, 2;
	add.s64 	%rd6, %rd4, %rd5;
	ld.global.u16 	%rs1, [%rd6];
	abs.s16 	%rs2, %rs1;
	st.global.u16 	[%rd6], %rs2;
	ld.global.u16 	%rs3, [%rd6+2];
	abs.s16 	%rs4, %rs3;
	st.global.u16 	[%rd6+2], %rs4;
	ld.global.u16 	%rs5, [%rd6+4];
	abs.s16 	%rs6, %rs5;
	st.global.u16 	[%rd6+4], %rs6;
$L__BB3_2:
	ret;

}
	// .globl	_Z14abs_ac4_kernelIsEvPKT_iPS0_iii
.visible .entry _Z14abs_ac4_kernelIsEvPKT_iPS0_iii(
	.param .u64 .ptr .align 1 _Z14abs_ac4_kernelIsEvPKT_iPS0_iii_param_0,
	.param .u32 _Z14abs_ac4_kernelIsEvPKT_iPS0_iii_param_1,
	.param .u64 .ptr .align 1 _Z14abs_ac4_kernelIsEvPKT_iPS0_iii_param_2,
	.param .u32 _Z14abs_ac4_kernelIsEvPKT_iPS0_iii_param_3,
	.param .u32 _Z14abs_ac4_kernelIsEvPKT_iPS0_iii_param_4,
	.param .u32 _Z14abs_ac4_kernelIsEvPKT_iPS0_iii_param_5
)
{
	.reg .pred 	%p<4>;
	.reg .b16 	%rs<8>;
	.reg .b32 	%r<18>;
	.reg .b64 	%rd<12>;

	ld.param.u64 	%rd1, [_Z14abs_ac4_kernelIsEvPKT_iPS0_iii_param_0];
	ld.param.u32 	%r3, [_Z14abs_ac4_kernelIsEvPKT_iPS0_iii_param_1];
	ld.param.u64 	%rd2, [_Z14abs_ac4_kernelIsEvPKT_iPS0_iii_param_2];
	ld.param.u32 	%r4, [_Z14abs_ac4_kernelIsEvPKT_iPS0_iii_param_3];
	ld.param.u32 	%r5, [_Z14abs_ac4_kernelIsEvPKT_iPS0_iii_param_4];
	ld.param.u32 	%r6, [_Z14abs_ac4_kernelIsEvPKT_iPS0_iii_param_5];
	mov.u32 	%r8, %ctaid.x;
	mov.u32 	%r9, %ntid.x;
	mov.u32 	%r10, %tid.x;
	mad.lo.s32 	%r1, %r8, %r9, %r10;
	mov.u32 	%r11, %ctaid.y;
	mov.u32 	%r12, %ntid.y;
	mov.u32 	%r13, %tid.y;
	mad.lo.s32 	%r14, %r11, %r12, %r13;
	setp.ge.s32 	%p1, %r1, %r5;
	setp.ge.s32 	%p2, %r14, %r6;
	or.pred  	%p3, %p1, %p2;
	@%p3 bra 	$L__BB4_2;
	cvta.to.global.u64 	%rd3, %rd1;
	cvta.to.global.u64 	%rd4, %rd2;
	mul.lo.s32 	%r15, %r3, %r14;
	cvt.s64.s32 	%rd5, %r15;
	add.s64 	%rd6, %rd3, %rd5;
	mul.lo.s32 	%r16, %r4, %r14;
	cvt.s64.s32 	%rd7, %r16;
	add.s64 	%rd8, %rd4, %rd7;
	shl.b32 	%r17, %r1, 2;
	mul.wide.s32 	%rd9, %r17, 2;
	add.s64 	%rd10, %rd6, %rd9;
	ld.global.nc.u16 	%rs1, [%rd10];
	abs.s16 	%rs2, %rs1;
	add.s64 	%rd11, %rd8, %rd9;
	st.global.u16 	[%rd11], %rs2;
	ld.global.nc.u16 	%rs3, [%rd10+2];
	abs.s16 	%rs4, %rs3;
	st.global.u16 	[%rd11+2], %rs4;
	ld.global.nc.u16 	%rs5, [%rd10+4];
	abs.s16 	%rs6, %rs5;
	st.global.u16 	[%rd11+4], %rs6;
	ld.global.nc.u16 	%rs7, [%rd10+6];
	st.global.u16 	[%rd11+6], %rs7;
$L__BB4_2:
	ret;

}
	// .globl	_Z22abs_ac4_inplace_kernelIsEvPT_iii
.visible .entry _Z22abs_ac4_inplace_kernelIsEvPT_iii(
	.param .u64 .ptr .align 1 _Z22abs_ac4_inplace_kernelIsEvPT_iii_param_0,
	.param .u32 _Z22abs_ac4_inplace_kernelIsEvPT_iii_param_1,
	.param .u32 _Z22abs_ac4_inplace_kernelIsEvPT_iii_param_2,
	.param .u32 _Z22abs_ac4_inplace_kernelIsEvPT_iii_param_3
)
{
	.reg .pred 	%p<4>;
	.reg .b16 	%rs<7>;
	.reg .b32 	%r<16>;
	.reg .b64 	%rd<7>;

	ld.param.u64 	%rd1, [_Z22abs_ac4_inplace_kernelIsEvPT_iii_param_0];
	ld.param.u32 	%r3, [_Z22abs_ac4_inplace_kernelIsEvPT_iii_param_1];
	ld.param.u32 	%r4, [_Z22abs_ac4_inplace_kernelIsEvPT_iii_param_2];
	ld.param.u32 	%r5, [_Z22abs_ac4_inplace_kernelIsEvPT_iii_param_3];
	mov.u32 	%r7, %ctaid.x;
	mov.u32 	%r8, %ntid.x;
	mov.u32 	%r9, %tid.x;
	mad.lo.s32 	%r1, %r7, %r8, %r9;
	mov.u32 	%r10, %ctaid.y;
	mov.u32 	%r11, %ntid.y;
	mov.u32 	%r12, %tid.y;
	mad.lo.s32 	%r13, %r10, %r11, %r12;
	setp.ge.s32 	%p1, %r1, %r4;
	setp.ge.s32 	%p2, %r13, %r5;
	or.pred  	%p3, %p1, %p2;
	@%p3 bra 	$L__BB5_2;
	cvta.to.global.u64 	%rd2, %rd1;
	mul.lo.s32 	%r14, %r3, %r13;
	cvt.s64.s32 	%rd3, %r14;
	add.s64 	%rd4, %rd2, %rd3;
	shl.b32 	%r15, %r1, 2;
	mul.wide.s32 	%rd5, %r15, 2;
	add.s64 	%rd6, %rd4, %rd5;
	ld.global.u16 	%rs1, [%rd6];
	abs.s16 	%rs2, %rs1;
	st.global.u16 	[%rd6], %rs2;
	ld.global.u16 	%rs3, [%rd6+2];
	abs.s16 	%rs4, %rs3;
	st.global.u16 	[%rd6+2], %rs4;
	ld.global.u16 	%rs5, [%rd6+4];
	abs.s16 	%rs6, %rs5;
	st.global.u16 	[%rd6+4], %rs6;
$L__BB5_2:
	ret;

}
	// .globl	_Z10abs_kernelIsLi4EEvPKT_iPS0_iii
.visible .entry _Z10abs_kernelIsLi4EEvPKT_iPS0_iii(
	.param .u64 .ptr .align 1 _Z10abs_kernelIsLi4EEvPKT_iPS0_iii_param_0,
	.param .u32 _Z10abs_kernelIsLi4EEvPKT_iPS0_iii_param_1,
	.param .u64 .ptr .align 1 _Z10abs_kernelIsLi4EEvPKT_iPS0_iii_param_2,
	.param .u32 _Z10abs_kernelIsLi4EEvPKT_iPS0_iii_param_3,
	.param .u32 _Z10abs_kernelIsLi4EEvPKT_iPS0_iii_param_4,
	.param .u32 _Z10abs_kernelIsLi4EEvPKT_iPS0_iii_param_5
)
{
	.reg .pred 	%p<4>;
	.reg .b16 	%rs<9>;
	.reg .b32 	%r<18>;
	.reg .b64 	%rd<12>;

	ld.param.u64 	%rd1, [_Z10abs_kernelIsLi4EEvPKT_iPS0_iii_param_0];
	ld.param.u32 	%r3, [_Z10abs_kernelIsLi4EEvPKT_iPS0_iii_param_1];
	ld.param.u64 	%rd2, [_Z10abs_kernelIsLi4EEvPKT_iPS0_iii_param_2];
	ld.param.u32 	%r4, [_Z10abs_kernelIsLi4EEvPKT_iPS0_iii_param_3];
	ld.param.u32 	%r5, [_Z10abs_kernelIsLi4EEvPKT_iPS0_iii_param_4];
	ld.param.u32 	%r6, [_Z10abs_kernelIsLi4EEvPKT_iPS0_iii_param_5];
	mov.u32 	%r8, %ctaid.x;
	mov.u32 	%r9, %ntid.x;
	mov.u32 	%r10, %tid.x;
	mad.lo.s32 	%r1, %r8, %r9, %r10;
	mov.u32 	%r11, %ctaid.y;
	mov.u32 	%r12, %ntid.y;
	mov.u32 	%r13, %tid.y;
	mad.lo.s32 	%r14, %r11, %r12, %r13;
	setp.ge.s32 	%p1, %r1, %r5;
	setp.ge.s32 	%p2, %r14, %r6;
	or.pred  	%p3, %p1, %p2;
	@%p3 bra 	$L__BB6_2;
	cvta.to.global.u64 	%rd3, %rd1;
	cvta.to.global.u64 	%rd4, %rd2;
	mul.lo.s32 	%r15, %r3, %r14;
	cvt.s64.s32 	%rd5, %r15;
	add.s64 	%rd6, %rd3, %rd5;
	mul.lo.s32 	%r16, %r4, %r14;
	cvt.s64.s32 	%rd7, %r16;
	add.s64 	%rd8, %rd4, %rd7;
	shl.b32 	%r17, %r1, 2;
	mul.wide.s32 	%rd9, %r17, 2;
	add.s64 	%rd10, %rd6, %rd9;
	ld.global.nc.u16 	%rs1, [%rd10];
	abs.s16 	%rs2, %rs1;
	add.s64 	%rd11, %rd8, %rd9;
	st.global.u16 	[%rd11], %rs2;
	ld.global.nc.u16 	%rs3, [%rd10+2];
	abs.s16 	%rs4, %rs3;
	st.global.u16 	[%rd11+2], %rs4;
	ld.global.nc.u16 	%rs5, [%rd10+4];
	abs.s16 	%rs6, %rs5;
	st.global.u16 	[%rd11+4], %rs6;
	ld.global.nc.u16 	%rs7, [%rd10+6];
	abs.s16 	%rs8, %rs7;
	st.global.u16 	[%rd11+6], %rs8;
$L__BB6_2:
	ret;

}
	// .globl	_Z18abs_inplace_kernelIsLi4EEvPT_iii
.visible .entry _Z18abs_inplace_kernelIsLi4EEvPT_iii(
	.param .u64 .ptr .align 1 _Z18abs_inplace_kernelIsLi4EEvPT_iii_param_0,
	.param .u32 _Z18abs_inplace_kernelIsLi4EEvPT_iii_param_1,
	.param .u32 _Z18abs_inplace_kernelIsLi4EEvPT_iii_param_2,
	.param .u32 _Z18abs_inplace_kernelIsLi4EEvPT_iii_param_3
)
{
	.reg .pred 	%p<4>;
	.reg .b16 	%rs<9>;
	.reg .b32 	%r<16>;
	.reg .b64 	%rd<7>;

	ld.param.u64 	%rd1, [_Z18abs_inplace_kernelIsLi4EEvPT_iii_param_0];
	ld.param.u32 	%r3, [_Z18abs_inplace_kernelIsLi4EEvPT_iii_param_1];
	ld.param.u32 	%r4, [_Z18abs_inplace_kernelIsLi4EEvPT_iii_param_2];
	ld.param.u32 	%r5, [_Z18abs_inplace_kernelIsLi4EEvPT_iii_param_3];
	mov.u32 	%r7, %ctaid.x;
	mov.u32 	%r8, %ntid.x;
	mov.u32 	%r9, %tid.x;
	mad.lo.s32 	%r1, %r7, %r8, %r9;
	mov.u32 	%r10, %ctaid.y;
	mov.u32 	%r11, %ntid.y;
	mov.u32 	%r12, %tid.y;
	mad.lo.s32 	%r13, %r10, %r11, %r12;
	setp.ge.s32 	%p1, %r1, %r4;
	setp.ge.s32 	%p2, %r13, %r5;
	or.pred  	%p3, %p1, %p2;
	@%p3 bra 	$L__BB7_2;
	cvta.to.global.u64 	%rd2, %rd1;
	mul.lo.s32 	%r14, %r3, %r13;
	cvt.s64.s32 	%rd3, %r14;
	add.s64 	%rd4, %rd2, %rd3;
	shl.b32 	%r15, %r1, 2;
	mul.wide.s32 	%rd5, %r15, 2;
	add.s64 	%rd6, %rd4, %rd5;
	ld.global.u16 	%rs1, [%rd6];
	abs.s16 	%rs2, %rs1;
	st.global.u16 	[%rd6], %rs2;
	ld.global.u16 	%rs3, [%rd6+2];
	abs.s16 	%rs4, %rs3;
	st.global.u16 	[%rd6+2], %rs4;
	ld.global.u16 	%rs5, [%rd6+4];
	abs.s16 	%rs6, %rs5;
	st.global.u16 	[%rd6+4], %rs6;
	ld.global.u16 	%rs7, [%rd6+6];
	abs.s16 	%rs8, %rs7;
	st.global.u16 	[%rd6+6], %rs8;
$L__BB7_2:
	ret;

}
	// .globl	_Z10abs_kernelI6__halfLi1EEvPKT_iPS1_iii
.visible .entry _Z10abs_kernelI6__halfLi1EEvPKT_iPS1_iii(
	.param .u64 .ptr .align 1 _Z10abs_kernelI6__halfLi1EEvPKT_iPS1_iii_param_0,
	.param .u32 _Z10abs_kernelI6__halfLi1EEvPKT_iPS1_iii_param_1,
	.param .u64 .ptr .align 1 _Z10abs_kernelI6__halfLi1EEvPKT_iPS1_iii_param_2,
	.param .u32 _Z10abs_kernelI6__halfLi1EEvPKT_iPS1_iii_param_3,
	.param .u32 _Z10abs_kernelI6__halfLi1EEvPKT_iPS1_iii_param_4,
	.param .u32 _Z10abs_kernelI6__halfLi1EEvPKT_iPS1_iii_param_5
)
{
	.reg .pred 	%p<4>;
	.reg .b16 	%rs<3>;
	.reg .b32 	%r<17>;
	.reg .b64 	%rd<12>;

	ld.param.u64 	%rd1, [_Z10abs_kernelI6__halfLi1EEvPKT_iPS1_iii_param_0];
	ld.param.u32 	%r3, [_Z10abs_kernelI6__halfLi1EEvPKT_iPS1_iii_param_1];
	ld.param.u64 	%rd2, [_Z10abs_kernelI6__halfLi1EEvPKT_iPS1_iii_param_2];
	ld.param.u32 	%r4, [_Z10abs_kernelI6__halfLi1EEvPKT_iPS1_iii_param_3];
	ld.param.u32 	%r5, [_Z10abs_kernelI6__halfLi1EEvPKT_iPS1_iii_param_4];
	ld.param.u32 	%r6, [_Z10abs_kernelI6__halfLi1EEvPKT_iPS1_iii_param_5];
	mov.u32 	%r8, %ctaid.x;
	mov.u32 	%r9, %ntid.x;
	mov.u32 	%r10, %tid.x;
	mad.lo.s32 	%r1, %r8, %r9, %r10;
	mov.u32 	%r11, %ctaid.y;
	mov.u32 	%r12, %ntid.y;
	mov.u32 	%r13, %tid.y;
	mad.lo.s32 	%r14, %r11, %r12, %r13;
	setp.ge.s32 	%p1, %r1, %r5;
	setp.ge.s32 	%p2, %r14, %r6;
	or.pred  	%p3, %p1, %p2;
	@%p3 bra 	$L__BB8_2;
	cvta.to.global.u64 	%rd3, %rd1;
	cvta.to.global.u64 	%rd4, %rd2;
	mul.lo.s32 	%r15, %r3, %r14;
	cvt.s64.s32 	%rd5, %r15;
	add.s64 	%rd6, %rd3, %rd5;
	mul.lo.s32 	%r16, %r4, %r14;
	cvt.s64.s32 	%rd7, %r16;
	add.s64 	%rd8, %rd4, %rd7;
	mul.wide.s32 	%rd9, %r1, 2;
	add.s64 	%rd10, %rd6, %rd9;
	ld.global.nc.u16 	%rs2, [%rd10];
	// begin inline asm
	{abs.f16 %rs1,%rs2;
}
	// end inline asm
	add.s64 	%rd11, %rd8, %rd9;
	st.global.u16 	[%rd11], %rs1;
$L__BB8_2:
	ret;

}
	// .globl	_Z18abs_inplace_kernelI6__halfLi1EEvPT_iii
.visible .entry _Z18abs_inplace_kernelI6__halfLi1EEvPT_iii(
	.param .u64 .ptr .align 1 _Z18abs_inplace_kernelI6__halfLi1EEvPT_iii_param_0,
	.param .u32 _Z18abs_inplace_kernelI6__halfLi1EEvPT_iii_param_1,
	.param .u32 _Z18abs_inplace_kernelI6__halfLi1EEvPT_iii_param_2,
	.param .u32 _Z18abs_inplace_kernelI6__halfLi1EEvPT_iii_param_3
)
{
	.reg .pred 	%p<4>;
	.reg .b16 	%rs<3>;
	.reg .b32 	%r<15>;
	.reg .b64 	%rd<7>;

	ld.param.u64 	%rd1, [_Z18abs_inplace_kernelI6__halfLi1EEvPT_iii_param_0];
	ld.param.u32 	%r3, [_Z18abs_inplace_kernelI6__halfLi1EEvPT_iii_param_1];
	ld.param.u32 	%r4, [_Z18abs_inplace_kernelI6__halfLi1EEvPT_iii_param_2];
	ld.param.u32 	%r5, [_Z18abs_inplace_kernelI6__halfLi1EEvPT_iii_param_3];
	mov.u32 	%r7, %ctaid.x;
	mov.u32 	%r8, %ntid.x;
	mov.u32 	%r9, %tid.x;
	mad.lo.s32 	%r1, %r7, %r8, %r9;
	mov.u32 	%r10, %ctaid.y;
	mov.u32 	%r11, %ntid.y;
	mov.u32 	%r12, %tid.y;
	mad.lo.s32 	%r13, %r10, %r11, %r12;
	setp.ge.s32 	%p1, %r1, %r4;
	setp.ge.s32 	%p2, %r13, %r5;
	or.pred  	%p3, %p1, %p2;
	@%p3 bra 	$L__BB9_2;
	cvta.to.global.u64 	%rd2, %rd1;
	mul.lo.s32 	%r14, %r3, %r13;
	cvt.s64.s32 	%rd3, %r14;
	add.s64 	%rd4, %rd2, %rd3;
	mul.wide.s32 	%rd5, %r1, 2;
	add.s64 	%rd6, %rd4, %rd5;
	ld.global.u16 	%rs2, [%rd6];
	// begin inline asm
	{abs.f16 %rs1,%rs2;
}
	// end inline asm
	st.global.u16 	[%rd6], %rs1;
$L__BB9_2:
	ret;

}
	// .globl	_Z10abs_kernelI6__halfLi3EEvPKT_iPS1_iii
.visible .entry _Z10abs_kernelI6__halfLi3EEvPKT_iPS1_iii(
	.param .u64 .ptr .align 1 _Z10abs_kernelI6__halfLi3EEvPKT_iPS1_iii_param_0,
	.param .u32 _Z10abs_kernelI6__halfLi3EEvPKT_iPS1_iii_param_1,
	.param .u64 .ptr .align 1 _Z10abs_kernelI6__halfLi3EEvPKT_iPS1_iii_param_2,
	.param .u32 _Z10abs_kernelI6__halfLi3EEvPKT_iPS1_iii_param_3,
	.param .u32 _Z10abs_kernelI6__halfLi3EEvPKT_iPS1_iii_param_4,
	.param .u32 _Z10abs_kernelI6__halfLi3EEvPKT_iPS1_iii_param_5
)
{
	.reg .pred 	%p<4>;
	.reg .b16 	%rs<7>;
	.reg .b32 	%r<18>;
	.reg .b64 	%rd<12>;

	ld.param.u64 	%rd1, [_Z10abs_kernelI6__halfLi3EEvPKT_iPS1_iii_param_0];
	ld.param.u32 	%r3, [_Z10abs_kernelI6__halfLi3EEvPKT_iPS1_iii_param_1];
	ld.param.u64 	%rd2, [_Z10abs_kernelI6__halfLi3EEvPKT_iPS1_iii_param_2];
	ld.param.u32 	%r4, [_Z10abs_kernelI6__halfLi3EEvPKT_iPS1_iii_param_3];
	ld.param.u32 	%r5, [_Z10abs_kernelI6__halfLi3EEvPKT_iPS1_iii_param_4];
	ld.param.u32 	%r6, [_Z10abs_kernelI6__halfLi3EEvPKT_iPS1_iii_param_5];
	mov.u32 	%r8, %ctaid.x;
	mov.u32 	%r9, %ntid.x;
	mov.u32 	%r10, %tid.x;
	mad.lo.s32 	%r1, %r8, %r9, %r10;
	mov.u32 	%r11, %ctaid.y;
	mov.u32 	%r12, %ntid.y;
	mov.u32 	%r13, %tid.y;
	mad.lo.s32 	%r14, %r11, %r12, %r13;
	setp.ge.s32 	%p1, %r1, %r5;
	setp.ge.s32 	%p2, %r14, %r6;
	or.pred  	%p3, %p1, %p2;
	@%p3 bra 	$L__BB10_2;
	cvta.to.global.u64 	%rd3, %rd1;
	cvta.to.global.u64 	%rd4, %rd2;
	mul.lo.s32 	%r15, %r3, %r14;
	cvt.s64.s32 	%rd5, %r15;
	add.s64 	%rd6, %rd3, %rd5;
	mul.lo.s32 	%r16, %r4, %r14;
	cvt.s64.s32 	%rd7, %r16;
	add.s64 	%rd8, %rd4, %rd7;
	mul.lo.s32 	%r17, %r1, 3;
	mul.wide.s32 	%rd9, %r17, 2;
	add.s64 	%rd10, %rd6, %rd9;
	ld.global.nc.u16 	%rs2, [%rd10];
	// begin inline asm
	{abs.f16 %rs1,%rs2;
}
	// end inline asm
	add.s64 	%rd11, %rd8, %rd9;
	st.global.u16 	[%rd11], %rs1;
	ld.global.nc.u16 	%rs4, [%rd10+2];
	// begin inline asm
	{abs.f16 %rs3,%rs4;
}
	// end inline asm
	st.global.u16 	[%rd11+2], %rs3;
	ld.global.nc.u16 	%rs6, [%rd10+4];
	// begin inline asm
	{abs.f16 %rs5,%rs6;
}
	// end inline asm
	st.global.u16 	[%rd11+4], %rs5;
$L__BB10_2:
	ret;

}
	// .globl	_Z18abs_inplace_kernelI6__halfLi3EEvPT_iii
.visible .entry _Z18abs_inplace_kernelI6__halfLi3EEvPT_iii(
	.param .u64 .ptr .align 1 _Z18abs_inplace_kernelI6__halfLi3EEvPT_iii_param_0,
	.param .u32 _Z18abs_inplace_kernelI6__halfLi3EEvPT_iii_param_1,
	.param .u32 _Z18abs_inplace_kernelI6__halfLi3EEvPT_iii_param_2,
	.param .u32 _Z18abs_inplace_kernelI6__halfLi3EEvPT_iii_param_3
)
{
	.reg .pred 	%p<4>;
	.reg .b16 	%rs<7>;
	.reg .b32 	%r<16>;
	.reg .b64 	%rd<7>;

	ld.param.u64 	%rd1, [_Z18abs_inplace_kernelI6__halfLi3EEvPT_iii_param_0];
	ld.param.u32 	%r3, [_Z18abs_inplace_kernelI6__halfLi3EEvPT_iii_param_1];
	ld.param.u32 	%r4, [_Z18abs_inplace_kernelI6__halfLi3EEvPT_iii_param_2];
	ld.param.u32 	%r5, [_Z18abs_inplace_kernelI6__halfLi3EEvPT_iii_param_3];
	mov.u32 	%r7, %ctaid.x;
	mov.u32 	%r8, %ntid.x;
	mov.u32 	%r9, %tid.x;
	mad.lo.s32 	%r1, %r7, %r8, %r9;
	mov.u32 	%r10, %ctaid.y;
	mov.u32 	%r11, %ntid.y;
	mov.u32 	%r12, %tid.y;
	mad.lo.s32 	%r13, %r10, %r11, %r12;
	setp.ge.s32 	%p1, %r1, %r4;
	setp.ge.s32 	%p2, %r13, %r5;
	or.pred  	%p3, %p1, %p2;
	@%p3 bra 	$L__BB11_2;
	cvta.to.global.u64 	%rd2, %rd1;
	mul.lo.s32 	%r14, %r3, %r13;
	cvt.s64.s32 	%rd3, %r14;
	add.s64 	%rd4, %rd2, %rd3;
	mul.lo.s32 	%r15, %r1, 3;
	mul.wide.s32 	%rd5, %r15, 2;
	add.s64 	%rd6, %rd4, %rd5;
	ld.global.u16 	%rs2, [%rd6];
	// begin inline asm
	{abs.f16 %rs1,%rs2;
}
	// end inline asm
	st.global.u16 	[%rd6], %rs1;
	ld.global.u16 	%rs4, [%rd6+2];
	// begin inline asm
	{abs.f16 %rs3,%rs4;
}
	// end inline asm
	st.global.u16 	[%rd6+2], %rs3;
	ld.global.u16 	%rs6, [%rd6+4];
	// begin inline asm
	{abs.f16 %rs5,%rs6;
}
	// end inline asm
	st.global.u16 	[%rd6+4], %rs5;
$L__BB11_2:
	ret;

}
	// .globl	_Z10abs_kernelI6__halfLi4EEvPKT_iPS1_iii
.visible .entry _Z10abs_kernelI6__halfLi4EEvPKT_iPS1_iii(
	.param .u64 .ptr .align 1 _Z10abs_kernelI6__halfLi4EEvPKT_iPS1_iii_param_0,
	.param .u32 _Z10abs_kernelI6__halfLi4EEvPKT_iPS1_iii_param_1,
	.param .u64 .ptr .align 1 _Z10abs_kernelI6__halfLi4EEvPKT_iPS1_iii_param_2,
	.param .u32 _Z10abs_kernelI6__halfLi4EEvPKT_iPS1_iii_param_3,
	.param .u32 _Z10abs_kernelI6__halfLi4EEvPKT_iPS1_iii_param_4,
	.param .u32 _Z10abs_kernelI6__halfLi4EEvPKT_iPS1_iii_param_5
)
{
	.reg .pred 	%p<4>;
	.reg .b16 	%rs<9>;
	.reg .b32 	%r<18>;
	.reg .b64 	%rd<12>;

	ld.param.u64 	%rd1, [_Z10abs_kernelI6__halfLi4EEvPKT_iPS1_iii_param_0];
	ld.param.u32 	%r3, [_Z10abs_kernelI6__halfLi4EEvPKT_iPS1_iii_param_1];
	ld.param.u64 	%rd2, [_Z10abs_kernelI6__halfLi4EEvPKT_iPS1_iii_param_2];
	ld.param.u32 	%r4, [_Z10abs_kernelI6__halfLi4EEvPKT_iPS1_iii_param_3];
	ld.param.u32 	%r5, [_Z10abs_kernelI6__halfLi4EEvPKT_iPS1_iii_param_4];
	ld.param.u32 	%r6, [_Z10abs_kernelI6__halfLi4EEvPKT_iPS1_iii_param_5];
	mov.u32 	%r8, %ctaid.x;
	mov.u32 	%r9, %ntid.x;
	mov.u32 	%r10, %tid.x;
	mad.lo.s32 	%r1, %r8, %r9, %r10;
	mov.u32 	%r11, %ctaid.y;
	mov.u32 	%r12, %ntid.y;
	mov.u32 	%r13, %tid.y;
	mad.lo.s32 	%r14, %r11, %r12, %r13;
	setp.ge.s32 	%p1, %r1, %r5;
	setp.ge.s32 	%p2, %r14, %r6;
	or.pred  	%p3, %p1, %p2;
	@%p3 bra 	$L__BB12_2;
	cvta.to.global.u64 	%rd3, %rd1;
	cvta.to.global.u64 	%rd4, %rd2;
	mul.lo.s32 	%r15, %r3, %r14;
	cvt.s64.s32 	%rd5, %r15;
	add.s64 	%rd6, %rd3, %rd5;
	mul.lo.s32 	%r16, %r4, %r14;
	cvt.s64.s32 	%rd7, %r16;
	add.s64 	%rd8, %rd4, %rd7;
	shl.b32 	%r17, %r1, 2;
	mul.wide.s32 	%rd9, %r17, 2;
	add.s64 	%rd10, %rd6, %rd9;
	ld.global.nc.u16 	%rs2, [%rd10];
	// begin inline asm
	{abs.f16 %rs1,%rs2;
}
	// end inline asm
	add.s64 	%rd11, %rd8, %rd9;
	st.global.u16 	[%rd11], %rs1;
	ld.global.nc.u16 	%rs4, [%rd10+2];
	// begin inline asm
	{abs.f16 %rs3,%rs4;
}
	// end inline asm
	st.global.u16 	[%rd11+2], %rs3;
	ld.global.nc.u16 	%rs6, [%rd10+4];
	// begin inline asm
	{abs.f16 %rs5,%rs6;
}
	// end inline asm
	st.global.u16 	[%rd11+4], %rs5;
	ld.global.nc.u16 	%rs8, [%rd10+6];
	// begin inline asm
	{abs.f16 %rs7,%rs8;
}
	// end inline asm
	st.global.u16 	[%rd11+6], %rs7;
$L__BB12_2:
	ret;

}
	// .globl	_Z18abs_inplace_kernelI6__halfLi4EEvPT_iii
.visible .entry _Z18abs_inplace_kernelI6__halfLi4EEvPT_iii(
	.param .u64 .ptr .align 1 _Z18abs_inplace_kernelI6__halfLi4EEvPT_iii_param_0,
	.param .u32 _Z18abs_inplace_kernelI6__halfLi4EEvPT_iii_param_1,
	.param .u32 _Z18abs_inplace_kernelI6__halfLi4EEvPT_iii_param_2,
	.param .u32 _Z18abs_inplace_kernelI6__halfLi4EEvPT_iii_param_3
)
{
	.reg .pred 	%p<4>;
	.reg .b16 	%rs<9>;
	.reg .b32 	%r<16>;
	.reg .b64 	%rd<7>;

	ld.param.u64 	%rd1, [_Z18abs_inplace_kernelI6__halfLi4EEvPT_iii_param_0];
	ld.param.u32 	%r3, [_Z18abs_inplace_kernelI6__halfLi4EEvPT_iii_param_1];
	ld.param.u32 	%r4, [_Z18abs_inplace_kernelI6__halfLi4EEvPT_iii_param_2];
	ld.param.u32 	%r5, [_Z18abs_inplace_kernelI6__halfLi4EEvPT_iii_param_3];
	mov.u32 	%r7, %ctaid.x;
	mov.u32 	%r8, %ntid.x;
	mov.u32 	%r9, %tid.x;
	mad.lo.s32 	%r1, %r7, %r8, %r9;
	mov.u32 	%r10, %ctaid.y;
	mov.u32 	%r11, %ntid.y;
	mov.u32 	%r12, %tid.y;
	mad.lo.s32 	%r13, %r10, %r11, %r12;
	setp.ge.s32 	%p1, %r1, %r4;
	setp.ge.s32 	%p2, %r13, %r5;
	or.pred  	%p3, %p1, %p2;
	@%p3 bra 	$L__BB13_2;
	cvta.to.global.u64 	%rd2, %rd1;
	mul.lo.s32 	%r14, %r3, %r13;
	cvt.s64.s32 	%rd3, %r14;
	add.s64 	%rd4, %rd2, %rd3;
	shl.b32 	%r15, %r1, 2;
	mul.wide.s32 	%rd5, %r15, 2;
	add.s64 	%rd6, %rd4, %rd5;
	ld.global.u16 	%rs2, [%rd6];
	// begin inline asm
	{abs.f16 %rs1,%rs2;
}
	// end inline asm
	st.global.u16 	[%rd6], %rs1;
	ld.global.u16 	%rs4, [%rd6+2];
	// begin inline asm
	{abs.f16 %rs3,%rs4;
}
	// end inline asm
	st.global.u16 	[%rd6+2], %rs3;
	ld.global.u16 	%rs6, [%rd6+4];
	// begin inline asm
	{abs.f16 %rs5,%rs6;
}
	// end inline asm
	st.global.u16 	[%rd6+4], %rs5;
	ld.global.u16 	%rs8, [%rd6+6];
	// begin inline asm
	{abs.f16 %rs7,%rs8;
}
	// end inline asm
	st.global.u16 	[%rd6+6], %rs7;
$L__BB13_2:
	ret;

}
	// .globl	_Z10abs_kernelIfLi1EEvPKT_iPS0_iii
.visible .entry _Z10abs_kernelIfLi1EEvPKT_iPS0_iii(
	.param .u64 .ptr .align 1 _Z10abs_kernelIfLi1EEvPKT_iPS0_iii_param_0,
	.param .u32 _Z10abs_kernelIfLi1EEvPKT_iPS0_iii_param_1,
	.param .u64 .ptr .align 1 _Z10abs_kernelIfLi1EEvPKT_iPS0_iii_param_2,
	.param .u32 _Z10abs_kernelIfLi1EEvPKT_iPS0_iii_param_3,
	.param .u32 _Z10abs_kernelIfLi1EEvPKT_iPS0_iii_param_4,
	.param .u32 _Z10abs_kernelIfLi1EEvPKT_iPS0_iii_param_5
)
{
	.reg .pred 	%p<4>;
	.reg .b32 	%r<17>;
	.reg .b32 	%f<3>;
	.reg .b64 	%rd<12>;

	ld.param.u64 	%rd1, [_Z10abs_kernelIfLi1EEvPKT_iPS0_iii_param_0];
	ld.param.u32 	%r3, [_Z10abs_kernelIfLi1EEvPKT_iPS0_iii_param_1];
	ld.param.u64 	%rd2, [_Z10abs_kernelIfLi1EEvPKT_iPS0_iii_param_2];
	ld.param.u32 	%r4, [_Z10abs_kernelIfLi1EEvPKT_iPS0_iii_param_3];
	ld.param.u32 	%r5, [_Z10abs_kernelIfLi1EEvPKT_iPS0_iii_param_4];
	ld.param.u32 	%r6, [_Z10abs_kernelIfLi1EEvPKT_iPS0_iii_param_5];
	mov.u32 	%r8, %ctaid.x;
	mov.u32 	%r9, %ntid.x;
	mov.u32 	%r10, %tid.x;
	mad.lo.s32 	%r1, %r8, %r9, %r10;
	mov.u32 	%r11, %ctaid.y;
	mov.u32 	%r12, %ntid.y;
	mov.u32 	%r13, %tid.y;
	mad.lo.s32 	%r14, %r11, %r12, %r13;
	setp.ge.s32 	%p1, %r1, %r5;
	setp.ge.s32 	%p2, %r14, %r6;
	or.pred  	%p3, %p1, %p2;
	@%p3 bra 	$L__BB14_2;
	cvta.to.global.u64 	%rd3, %rd1;
	cvta.to.global.u64 	%rd4, %rd2;
	mul.lo.s32 	%r15, %r3, %r14;
	cvt.s64.s32 	%rd5, %r15;
	add.s64 	%rd6, %rd3, %rd5;
	mul.lo.s32 	%r16, %r4, %r14;
	cvt.s64.s32 	%rd7, %r16;
	add.s64 	%rd8, %rd4, %rd7;
	mul.wide.s32 	%rd9, %r1, 4;
	add.s64 	%rd10, %rd6, %rd9;
	ld.global.nc.f32 	%f1, [%rd10];
	abs.f32 	%f2, %f1;
	add.s64 	%rd11, %rd8, %rd9;
	st.global.f32 	[%rd11], %f2;
$L__BB14_2:
	ret;

}
	// .globl	_Z18abs_inplace_kernelIfLi1EEvPT_iii
.visible .entry _Z18abs_inplace_kernelIfLi1EEvPT_iii(
	.param .u64 .ptr .align 1 _Z18abs_inplace_kernelIfLi1EEvPT_iii_param_0,
	.param .u32 _Z18abs_inplace_kernelIfLi1EEvPT_iii_param_1,
	.param .u32 _Z18abs_inplace_kernelIfLi1EEvPT_iii_param_2,
	.param .u32 _Z18abs_inplace_kernelIfLi1EEvPT_iii_param_3
)
{
	.reg .pred 	%p<4>;
	.reg .b32 	%r<15>;
	.reg .b32 	%f<3>;
	.reg .b64 	%rd<7>;

	ld.param.u64 	%rd1, [_Z18abs_inplace_kernelIfLi1EEvPT_iii_param_0];
	ld.param.u32 	%r3, [_Z18abs_inplace_kernelIfLi1EEvPT_iii_param_1];
	ld.param.u32 	%r4, [_Z18abs_inplace_kernelIfLi1EEvPT_iii_param_2];
	ld.param.u32 	%r5, [_Z18abs_inplace_kernelIfLi1EEvPT_iii_param_3];
	mov.u32 	%r7, %ctaid.x;
	mov.u32 	%r8, %ntid.x;
	mov.u32 	%r9, %tid.x;
	mad.lo.s32 	%r1, %r7, %r8, %r9;
	mov.u32 	%r10, %ctaid.y;
	mov.u32 	%r11, %ntid.y;
	mov.u32 	%r12, %tid.y;
	mad.lo.s32 	%r13, %r10, %r11, %r12;
	setp.ge.s32 	%p1, %r1, %r4;
	setp.ge.s32 	%p2, %r13, %r5;
	or.pred  	%p3, %p1, %p2;
	@%p3 bra 	$L__BB15_2;
	cvta.to.global.u64 	%rd2, %rd1;
	mul.lo.s32 	%r14, %r3, %r13;
	cvt.s64.s32 	%rd3, %r14;
	add.s64 	%rd4, %rd2, %rd3;
	mul.wide.s32 	%rd5, %r1, 4;
	add.s64 	%rd6, %rd4, %rd5;
	ld.global.f32 	%f1, [%rd6];
	abs.f32 	%f2, %f1;
	st.global.f32 	[%rd6], %f2;
$L__BB15_2:
	ret;

}
	// .globl	_Z10abs_kernelIfLi3EEvPKT_iPS0_iii
.visible .entry _Z10abs_kernelIfLi3EEvPKT_iPS0_iii(
	.param .u64 .ptr .align 1 _Z10abs_kernelIfLi3EEvPKT_iPS0_iii_param_0,
	.param .u32 _Z10abs_kernelIfLi3EEvPKT_iPS0_iii_param_1,
	.param .u64 .ptr .align 1 _Z10abs_kernelIfLi3EEvPKT_iPS0_iii_param_2,
	.param .u32 _Z10abs_kernelIfLi3EEvPKT_iPS0_iii_param_3,
	.param .u32 _Z10abs_kernelIfLi3EEvPKT_iPS0_iii_param_4,
	.param .u32 _Z10abs_kernelIfLi3EEvPKT_iPS0_iii_param_5
)
{
	.reg .pred 	%p<4>;
	.reg .b32 	%r<18>;
	.reg .b32 	%f<7>;
	.reg .b64 	%rd<12>;

	ld.param.u64 	%rd1, [_Z10abs_kernelIfLi3EEvPKT_iPS0_iii_param_0];
	ld.param.u32 	%r3, [_Z10abs_kernelIfLi3EEvPKT_iPS0_iii_param_1];
	ld.param.u64 	%rd2, [_Z10abs_kernelIfLi3EEvPKT_iPS0_iii_param_2];
	ld.param.u32 	%r4, [_Z10abs_kernelIfLi3EEvPKT_iPS0_iii_param_3];
	ld.param.u32 	%r5, [_Z10abs_kernelIfLi3EEvPKT_iPS0_iii_param_4];
	ld.param.u32 	%r6, [_Z10abs_kernelIfLi3EEvPKT_iPS0_iii_param_5];
	mov.u32 	%r8, %ctaid.x;
	mov.u32 	%r9, %ntid.x;
	mov.u32 	%r10, %tid.x;
	mad.lo.s32 	%r1, %r8, %r9, %r10;
	mov.u32 	%r11, %ctaid.y;
	mov.u32 	%r12, %ntid.y;
	mov.u32 	%r13, %tid.y;
	mad.lo.s32 	%r14, %r11, %r12, %r13;
	setp.ge.s32 	%p1, %r1, %r5;
	setp.ge.s32 	%p2, %r14, %r6;
	or.pred  	%p3, %p1, %p2;
	@%p3 bra 	$L__BB16_2;
	cvta.to.global.u64 	%rd3, %rd1;
	cvta.to.global.u64 	%rd4, %rd2;
	mul.lo.s32 	%r15, %r3, %r14;
	cvt.s64.s32 	%rd5, %r15;
	add.s64 	%rd6, %rd3, %rd5;
	mul.lo.s32 	%r16, %r4, %r14;
	cvt.s64.s32 	%rd7, %r16;
	add.s64 	%rd8, %rd4, %rd7;
	mul.lo.s32 	%r17, %r1, 3;
	mul.wide.s32 	%rd9, %r17, 4;
	add.s64 	%rd10, %rd6, %rd9;
	ld.global.nc.f32 	%f1, [%rd10];
	abs.f32 	%f2, %f1;
	add.s64 	%rd11, %rd8, %rd9;
	st.global.f32 	[%rd11], %f2;
	ld.global.nc.f32 	%f3, [%rd10+4];
	abs.f32 	%f4, %f3;
	st.global.f32 	[%rd11+4], %f4;
	ld.global.nc.f32 	%f5, [%rd10+8];
	abs.f32 	%f6, %f5;
	st.global.f32 	[%rd11+8], %f6;
$L__BB16_2:
	ret;

}
	// .globl	_Z18abs_inplace_kernelIfLi3EEvPT_iii
.visible .entry _Z18abs_inplace_kernelIfLi3EEvPT_iii(
	.param .u64 .ptr .align 1 _Z18abs_inplace_kernelIfLi3EEvPT_iii_param_0,
	.param .u32 _Z18abs_inplace_kernelIfLi3EEvPT_iii_param_1,
	.param .u32 _Z18abs_inplace_kernelIfLi3EEvPT_iii_param_2,
	.param .u32 _Z18abs_inplace_kernelIfLi3EEvPT_iii_param_3
)
{
	.reg .pred 	%p<4>;
	.reg .b32 	%r<16>;
	.reg .b32 	%f<7>;
	.reg .b64 	%rd<7>;

	ld.param.u64 	%rd1, [_Z18abs_inplace_kernelIfLi3EEvPT_iii_param_0];
	ld.param.u32 	%r3, [_Z18abs_inplace_kernelIfLi3EEvPT_iii_param_1];
	ld.param.u32 	%r4, [_Z18abs_inplace_kernelIfLi3EEvPT_iii_param_2];
	ld.param.u32 	%r5, [_Z18abs_inplace_kernelIfLi3EEvPT_iii_param_3];
	mov.u32 	%r7, %ctaid.x;
	mov.u32 	%r8, %ntid.x;
	mov.u32 	%r9, %tid.x;
	mad.lo.s32 	%r1, %r7, %r8, %r9;
	mov.u32 	%r10, %ctaid.y;
	mov.u32 	%r11, %ntid.y;
	mov.u32 	%r12, %tid.y;
	mad.lo.s32 	%r13, %r10, %r11, %r12;
	setp.ge.s32 	%p1, %r1, %r4;
	setp.ge.s32 	%p2, %r13, %r5;
	or.pred  	%p3, %p1, %p2;
	@%p3 bra 	$L__BB17_2;
	cvta.to.global.u64 	%rd2, %rd1;
	mul.lo.s32 	%r14, %r3, %r13;
	cvt.s64.s32 	%rd3, %r14;
	add.s64 	%rd4, %rd2, %rd3;
	mul.lo.s32 	%r15, %r1, 3;
	mul.wide.s32 	%rd5, %r15, 4;
	add.s64 	%rd6, %rd4, %rd5;
	ld.global.f32 	%f1, [%rd6];
	abs.f32 	%f2, %f1;
	st.global.f32 	[%rd6], %f2;
	ld.global.f32 	%f3, [%rd6+4];
	abs.f32 	%f4, %f3;
	st.global.f32 	[%rd6+4], %f4;
	ld.global.f32 	%f5, [%rd6+8];
	abs.f32 	%f6, %f5;
	st.global.f32 	[%rd6+8], %f6;
$L__BB17_2:
	ret;

}
	// .globl	_Z14abs_ac4_kernelIfEvPKT_iPS0_iii
.visible .entry _Z14abs_ac4_kernelIfEvPKT_iPS0_iii(
	.param .u64 .ptr .align 1 _Z14abs_ac4_kernelIfEvPKT_iPS0_iii_param_0,
	.param .u32 _Z14abs_ac4_kernelIfEvPKT_iPS0_iii_param_1,
	.param .u64 .ptr .align 1 _Z14abs_ac4_kernelIfEvPKT_iPS0_iii_param_2,
	.param .u32 _Z14abs_ac4_kernelIfEvPKT_iPS0_iii_param_3,
	.param .u32 _Z14abs_ac4_kernelIfEvPKT_iPS0_iii_param_4,
	.param .u32 _Z14abs_ac4_kernelIfEvPKT_iPS0_iii_param_5
)
{
	.reg .pred 	%p<4>;
	.reg .b32 	%r<18>;
	.reg .b32 	%f<8>;
	.reg .b64 	%rd<12>;

	ld.param.u64 	%rd1, [_Z14abs_ac4_kernelIfEvPKT_iPS0_iii_param_0];
	ld.param.u32 	%r3, [_Z14abs_ac4_kernelIfEvPKT_iPS0_iii_param_1];
	ld.param.u64 	%rd2, [_Z14abs_ac4_kernelIfEvPKT_iPS0_iii_param_2];
	ld.param.u32 	%r4, [_Z14abs_ac4_kernelIfEvPKT_iPS0_iii_param_3];
	ld.param.u32 	%r5, [_Z14abs_ac4_kernelIfEvPKT_iPS0_iii_param_4];
	ld.param.u32 	%r6, [_Z14abs_ac4_kernelIfEvPKT_iPS0_iii_param_5];
	mov.u32 	%r8, %ctaid.x;
	mov.u32 	%r9, %ntid.x;
	mov.u32 	%r10, %tid.x;
	mad.lo.s32 	%r1, %r8, %r9, %r10;
	mov.u32 	%r11, %ctaid.y;
	mov.u32 	%r12, %ntid.y;
	mov.u32 	%r13, %tid.y;
	mad.lo.s32 	%r14, %r11, %r12, %r13;
	setp.ge.s32 	%p1, %r1, %r5;
	setp.ge.s32 	%p2, %r14, %r6;
	or.pred  	%p3, %p1, %p2;
	@%p3 bra 	$L__BB18_2;
	cvta.to.global.u64 	%rd3, %rd1;
	cvta.to.global.u64 	%rd4, %rd2;
	mul.lo.s32 	%r15, %r3, %r14;
	cvt.s64.s32 	%rd5, %r15;
	add.s64 	%rd6, %rd3, %rd5;
	mul.lo.s32 	%r16, %r4, %r14;
	cvt.s64.s32 	%rd7, %r16;
	add.s64 	%rd8, %rd4, %rd7;
	shl.b32 	%r17, %r1, 2;
	mul.wide.s32 	%rd9, %r17, 4;
	add.s64 	%rd10, %rd6, %rd9;
	ld.global.nc.f32 	%f1, [%rd10];
	abs.f32 	%f2, %f1;
	add.s64 	%rd11, %rd8, %rd9;
	st.global.f32 	[%rd11], %f2;
	ld.global.nc.f32 	%f3, [%rd10+4];
	abs.f32 	%f4, %f3;
	st.global.f32 	[%rd11+4], %f4;
	ld.global.nc.f32 	%f5, [%rd10+8];
	abs.f32 	%f6, %f5;
	st.global.f32 	[%rd11+8], %f6;
	ld.global.nc.f32 	%f7, [%rd10+12];
	st.global.f32 	[%rd11+12], %f7;
$L__BB18_2:
	ret;

}
	// .globl	_Z22abs_ac4_inplace_kernelIfEvPT_iii
.visible .entry _Z22abs_ac4_inplace_kernelIfEvPT_iii(
	.param .u64 .ptr .align 1 _Z22abs_ac4_inplace_kernelIfEvPT_iii_param_0,
	.param .u32 _Z22abs_ac4_inplace_kernelIfEvPT_iii_param_1,
	.param .u32 _Z22abs_ac4_inplace_kernelIfEvPT_iii_param_2,
	.param .u32 _Z22abs_ac4_inplace_kernelIfEvPT_iii_param_3
)
{
	.reg .pred 	%p<4>;
	.reg .b32 	%r<16>;
	.reg .b32 	%f<7>;
	.reg .b64 	%rd<7>;

	ld.param.u64 	%rd1, [_Z22abs_ac4_inplace_kernelIfEvPT_iii_param_0];
	ld.param.u32 	%r3, [_Z22abs_ac4_inplace_kernelIfEvPT_iii_param_1];
	ld.param.u32 	%r4, [_Z22abs_ac4_inplace_kernelIfEvPT_iii_param_2];
	ld.param.u32 	%r5, [_Z22abs_ac4_inplace_kernelIfEvPT_iii_param_3];
	mov.u32 	%r7, %ctaid.x;
	mov.u32 	%r8, %ntid.x;
	mov.u32 	%r9, %tid.x;
	mad.lo.s32 	%r1, %r7, %r8, %r9;
	mov.u32 	%r10, %ctaid.y;
	mov.u32 	%r11, %ntid.y;
	mov.u32 	%r12, %tid.y;
	mad.lo.s32 	%r13, %r10, %r11, %r12;
	setp.ge.s32 	%p1, %r1, %r4;
	setp.ge.s32 	%p2, %r13, %r5;
	or.pred  	%p3, %p1, %p2;
	@%p3 bra 	$L__BB19_2;
	cvta.to.global.u64 	%rd2, %rd1;
	mul.lo.s32 	%r14, %r3, %r13;
	cvt.s64.s32 	%rd3, %r14;
	add.s64 	%rd4, %rd2, %rd3;
	shl.b32 	%r15, %r1, 2;
	mul.wide.s32 	%rd5, %r15, 4;
	add.s64 	%rd6, %rd4, %rd5;
	ld.global.f32 	%f1, [%rd6];
	abs.f32 	%f2, %f1;
	st.global.f32 	[%rd6], %f2;
	ld.global.f32 	%f3, [%rd6+4];
	abs.f32 	%f4, %f3;
	st.global.f32 	[%rd6+4], %f4;
	ld.global.f32 	%f5, [%rd6+8];
	abs.f32 	%f6, %f5;
	st.global.f32 	[%rd6+8], %f6;
$L__BB19_2:
	ret;

}
	// .globl	_Z10abs_kernelIfLi4EEvPKT_iPS0_iii
.visible .entry _Z10abs_kernelIfLi4EEvPKT_iPS0_iii(
	.param .u64 .ptr .align 1 _Z10abs_kernelIfLi4EEvPKT_iPS0_iii_param_0,
	.param .u32 _Z10abs_kernelIfLi4EEvPKT_iPS0_iii_param_1,
	.param .u64 .ptr .align 1 _Z10abs_kernelIfLi4EEvPKT_iPS0_iii_param_2,
	.param .u32 _Z10abs_kernelIfLi4EEvPKT_iPS0_iii_param_3,
	.param .u32 _Z10abs_kernelIfLi4EEvPKT_iPS0_iii_param_4,
	.param .u32 _Z10abs_kernelIfLi4EEvPKT_iPS0_iii_param_5
)
{
	.reg .pred 	%p<4>;
	.reg .b32 	%r<18>;
	.reg .b32 	%f<9>;
	.reg .b64 	%rd<12>;

	ld.param.u64 	%rd1, [_Z10abs_kernelIfLi4EEvPKT_iPS0_iii_param_0];
	ld.param.u32 	%r3, [_Z10abs_kernelIfLi4EEvPKT_iPS0_iii_param_1];
	ld.param.u64 	%rd2, [_Z10abs_kernelIfLi4EEvPKT_iPS0_iii_param_2];
	ld.param.u32 	%r4, [_Z10abs_kernelIfLi4EEvPKT_iPS0_iii_param_3];
	ld.param.u32 	%r5, [_Z10abs_kernelIfLi4EEvPKT_iPS0_iii_param_4];
	ld.param.u32 	%r6, [_Z10abs_kernelIfLi4EEvPKT_iPS0_iii_param_5];
	mov.u32 	%r8, %ctaid.x;
	mov.u32 	%r9, %ntid.x;
	mov.u32 	%r10, %tid.x;
	mad.lo.s32 	%r1, %r8, %r9, %r10;
	mov.u32 	%r11, %ctaid.y;
	mov.u32 	%r12, %ntid.y;
	mov.u32 	%r13, %tid.y;
	mad.lo.s32 	%r14, %r11, %r12, %r13;
	setp.ge.s32 	%p1, %r1, %r5;
	setp.ge.s32 	%p2, %r14, %r6;
	or.pred  	%p3, %p1, %p2;
	@%p3 bra 	$L__BB20_2;
	cvta.to.global.u64 	%rd3, %rd1;
	cvta.to.global.u64 	%rd4, %rd2;
	mul.lo.s32 	%r15, %r3, %r14;
	cvt.s64.s32 	%rd5, %r15;
	add.s64 	%rd6, %rd3, %rd5;
	mul.lo.s32 	%r16, %r4, %r14;
	cvt.s64.s32 	%rd7, %r16;
	add.s64 	%rd8, %rd4, %rd7;
	shl.b32 	%r17, %r1, 2;
	mul.wide.s32 	%rd9, %r17, 4;
	add.s64 	%rd10, %rd6, %rd9;
	ld.global.nc.f32 	%f1, [%rd10];
	abs.f32 	%f2, %f1;
	add.s64 	%rd11, %rd8, %rd9;
	st.global.f32 	[%rd11], %f2;
	ld.global.nc.f32 	%f3, [%rd10+4];
	abs.f32 	%f4, %f3;
	st.global.f32 	[%rd11+4], %f4;
	ld.global.nc.f32 	%f5, [%rd10+8];
	abs.f32 	%f6, %f5;
	st.global.f32 	[%rd11+8], %f6;
	ld.global.nc.f32 	%f7, [%rd10+12];
	abs.f32 	%f8, %f7;
	st.global.f32 	[%rd11+12], %f8;
$L__BB20_2:
	ret;

}
	// .globl	_Z18abs_inplace_kernelIfLi4EEvPT_iii
.visible .entry _Z18abs_inplace_kernelIfLi4EEvPT_iii(
	.param .u64 .ptr .align 1 _Z18abs_inplace_kernelIfLi4EEvPT_iii_param_0,
	.param .u32 _Z18abs_inplace_kernelIfLi4EEvPT_iii_param_1,
	.param .u32 _Z18abs_inplace_kernelIfLi4EEvPT_iii_param_2,
	.param .u32 _Z18abs_inplace_kernelIfLi4EEvPT_iii_param_3
)
{
	.reg .pred 	%p<4>;
	.reg .b32 	%r<16>;
	.reg .b32 	%f<9>;
	.reg .b64 	%rd<7>;

	ld.param.u64 	%rd1, [_Z18abs_inplace_kernelIfLi4EEvPT_iii_param_0];
	ld.param.u32 	%r3, [_Z18abs_inplace_kernelIfLi4EEvPT_iii_param_1];
	ld.param.u32 	%r4, [_Z18abs_inplace_kernelIfLi4EEvPT_iii_param_2];
	ld.param.u32 	%r5, [_Z18abs_inplace_kernelIfLi4EEvPT_iii_param_3];
	mov.u32 	%r7, %ctaid.x;
	mov.u32 	%r8, %ntid.x;
	mov.u32 	%r9, %tid.x;
	mad.lo.s32 	%r1, %r7, %r8, %r9;
	mov.u32 	%r10, %ctaid.y;
	mov.u32 	%r11, %ntid.y;
	mov.u32 	%r12, %tid.y;
	mad.lo.s32 	%r13, %r10, %r11, %r12;
	setp.ge.s32 	%p1, %r1, %r4;
	setp.ge.s32 	%p2, %r13, %r5;
	or.pred  	%p3, %p1, %p2;
	@%p3 bra 	$L__BB21_2;
	cvta.to.global.u64 	%rd2, %rd1;
	mul.lo.s32 	%r14, %r3, %r13;
	cvt.s64.s32 	%rd3, %r14;
	add.s64 	%rd4, %rd2, %rd3;
	shl.b32 	%r15, %r1, 2;
	mul.wide.s32 	%rd5, %r15, 4;
	add.s64 	%rd6, %rd4, %rd5;
	ld.global.f32 	%f1, [%rd6];
	abs.f32 	%f2, %f1;
	st.global.f32 	[%rd6], %f2;
	ld.global.f32 	%f3, [%rd6+4];
	abs.f32 	%f4, %f3;
	st.global.f32 	[%rd6+4], %f4;
	ld.global.f32 	%f5, [%rd6+8];
	abs.f32 	%f6, %f5;
	st.global.f32 	[%rd6+8], %f6;
	ld.global.f32 	%f7, [%rd6+12];
	abs.f32 	%f8, %f7;
	st.global.f32 	[%rd6+12], %f8;
$L__BB21_2:
	ret;

}


// ===== COMPILED SASS (sm_100) =====

	.target	sm_100

	.elftype	@"ET_EXEC"


//--------------------- .note.nv.tkinfo           --------------------------
	.section	.note.nv.tkinfo,"",@"SHT_NOTE"
	.sectionflags	@"SHF_NOTE_NV_TKINFO"
	.tkinfo
        /*0018*/ 	.word	0x00000002
        /*0030*/ 	.string	""
        /*0030*/ 	.string	"ptxas"
        /*0030*/ 	.string	"Cuda compilation tools, release 13.0, V13.0.88"
        /*0030*/ 	.string	"Build cuda_13.0.r13.0/compiler.36424714_0"
        /*0030*/ 	.string	"-arch sm_100 -m 64 "



//--------------------- .note.nv.cuinfo           --------------------------
	.section	.note.nv.cuinfo,"",@"SHT_NOTE"
	.sectionflags	@"SHF_NOTE_NV_CUINFO"
        /*0018*/ 	.short	0x0002
        /*001a*/ 	.short	0x0064
        /*001c*/ 	.short	0x0082
	.zero		2


//--------------------- .nv.info                  --------------------------
	.section	.nv.info,"",@"SHT_CUDA_INFO"
	.align	4


	//----- nvinfo : EIATTR_REGCOUNT
	.align		4
        /*0000*/ 	.byte	0x04, 0x2f
        /*0002*/ 	.short	(.L_1 - .L_0)
	.align		4
.L_0:
        /*0004*/ 	.word	index@(_Z10abs_kernelIsLi1EEvPKT_iPS0_iii)
        /*0008*/ 	.word	0x0000000a


	//----- nvinfo : EIATTR_FRAME_SIZE
	.align		4
.L_1:
        /*000c*/ 	.byte	0x04, 0x11
        /*000e*/ 	.short	(.L_3 - .L_2)
	.align		4
.L_2:
        /*0010*/ 	.word	index@(_Z10abs_kernelIsLi1EEvPKT_iPS0_iii)
        /*0014*/ 	.word	0x00000000


	//----- nvinfo : EIATTR_REGCOUNT
	.align		4
.L_3:
        /*0018*/ 	.byte	0x04, 0x2f
        /*001a*/ 	.short	(.L_5 - .L_4)
	.align		4
.L_4:
        /*001c*/ 	.word	index@(_Z18abs_inplace_kernelIsLi1EEvPT_iii)
        /*0020*/ 	.word	0x00000008


	//----- nvinfo : EIATTR_FRAME_SIZE
	.align		4
.L_5:
        /*0024*/ 	.byte	0x04, 0x11
        /*0026*/ 	.short	(.L_7 - .L_6)
	.align		4
.L_6:
        /*0028*/ 	.word	index@(_Z18abs_inplace_kernelIsLi1EEvPT_iii)
        /*002c*/ 	.word	0x00000000


	//----- nvinfo : EIATTR_REGCOUNT
	.align		4
.L_7:
        /*0030*/ 	.byte	0x04, 0x2f
        /*0032*/ 	.short	(.L_9 - .L_8)
	.align		4
.L_8:
        /*0034*/ 	.word	index@(_Z10abs_kernelIsLi3EEvPKT_iPS0_iii)
        /*0038*/ 	.word	0x0000000c


	//----- nvinfo : EIATTR_FRAME_SIZE
	.align		4
.L_9:
        /*003c*/ 	.byte	0x04, 0x11
        /*003e*/ 	.short	(.L_11 - .L_10)
	.align		4
.L_10:
        /*0040*/ 	.word	index@(_Z10abs_kernelIsLi3EEvPKT_iPS0_iii)
        /*0044*/ 	.word	0x00000000


	//----- nvinfo : EIATTR_REGCOUNT
	.align		4
.L_11:
        /*0048*/ 	.byte	0x04, 0x2f
        /*004a*/ 	.short	(.L_13 - .L_12)
	.align		4
.L_12:
        /*004c*/ 	.word	index@(_Z18abs_inplace_kernelIsLi3EEvPT_iii)
        /*0050*/ 	.word	0x0000000c


	//----- nvinfo : EIATTR_FRAME_SIZE
	.align		4
.L_13:
        /*0054*/ 	.byte	0x04, 0x11
        /*0056*/ 	.short	(.L_15 - .L_14)
	.align		4
.L_14:
        /*0058*/ 	.word	index@(_Z18abs_inplace_kernelIsLi3EEvPT_iii)
        /*005c*/ 	.word	0x00000000


	//----- nvinfo : EIATTR_REGCOUNT
	.align		4
.L_15:
        /*0060*/ 	.byte	0x04, 0x2f
        /*0062*/ 	.short	(.L_17 - .L_16)
	.align		4
.L_16:
        /*0064*/ 	.word	index@(_Z14abs_ac4_kernelIsEvPKT_iPS0_iii)
        /*0068*/ 	.word	0x0000000e


	//----- nvinfo : EIATTR_FRAME_SIZE
	.align		4
.L_17:
        /*006c*/ 	.byte	0x04, 0x11
        /*006e*/ 	.short	(.L_19 - .L_18)
	.align		4
.L_18:
        /*0070*/ 	.word	index@(_Z14abs_ac4_kernelIsEvPKT_iPS0_iii)
        /*0074*/ 	.word	0x00000000


	//----- nvinfo : EIATTR_REGCOUNT
	.align		4
.L_19:
        /*0078*/ 	.byte	0x04, 0x2f
        /*007a*/ 	.short	(.L_21 - .L_20)
	.align		4
.L_20:
        /*007c*/ 	.word	index@(_Z22abs_ac4_inplace_kernelIsEvPT_iii)
        /*0080*/ 	.word	0x0000000c


	//----- nvinfo : EIATTR_FRAME_SIZE
	.align		4
.L_21:
        /*0084*/ 	.byte	0x04, 0x11
        /*0086*/ 	.short	(.L_23 - .L_22)
	.align		4
.L_22:
        /*0088*/ 	.word	index@(_Z22abs_ac4_inplace_kernelIsEvPT_iii)
        /*008c*/ 	.word	0x00000000


	//----- nvinfo : EIATTR_REGCOUNT
	.align		4
.L_23:
        /*0090*/ 	.byte	0x04, 0x2f
        /*0092*/ 	.short	(.L_25 - .L_24)
	.align		4
.L_24:
        /*0094*/ 	.word	index@(_Z10abs_kernelIsLi4EEvPKT_iPS0_iii)
        /*0098*/ 	.word	0x0000000e


	//----- nvinfo : EIATTR_FRAME_SIZE
	.align		4
.L_25:
        /*009c*/ 	.byte	0x04, 0x11
        /*009e*/ 	.short	(.L_27 - .L_26)
	.align		4
.L_26:
        /*00a0*/ 	.word	index@(_Z10abs_kernelIsLi4EEvPKT_iPS0_iii)
        /*00a4*/ 	.word	0x00000000


	//----- nvinfo : EIATTR_REGCOUNT
	.align		4
.L_27:
        /*00a8*/ 	.byte	0x04, 0x2f
        /*00aa*/ 	.short	(.L_29 - .L_28)
	.align		4
.L_28:
        /*00ac*/ 	.word	index@(_Z18abs_inplace_kernelIsLi4EEvPT_iii)
        /*00b0*/ 	.word	0x0000000e


	//----- nvinfo : EIATTR_FRAME_SIZE
	.align		4
.L_29:
        /*00b4*/ 	.byte	0x04, 0x11
        /*00b6*/ 	.short	(.L_31 - .L_30)
	.align		4
.L_30:
        /*00b8*/ 	.word	index@(_Z18abs_inplace_kernelIsLi4EEvPT_iii)
        /*00bc*/ 	.word	0x00000000


	//----- nvinfo : EIATTR_REGCOUNT
	.align		4
.L_31:
        /*00c0*/ 	.byte	0x04, 0x2f
        /*00c2*/ 	.short	(.L_33 - .L_32)
	.align		4
.L_32:
        /*00c4*/ 	.word	index@(_Z10abs_kernelI6__halfLi1EEvPKT_iPS1_iii)
        /*00c8*/ 	.word	0x0000000a


	//----- nvinfo : EIATTR_FRAME_SIZE
	.align		4
.L_33:
        /*00cc*/ 	.byte	0x04, 0x11
        /*00ce*/ 	.short	(.L_35 - .L_34)
	.align		4
.L_34:
        /*00d0*/ 	.word	index@(_Z10abs_kernelI6__halfLi1EEvPKT_iPS1_iii)
        /*00d4*/ 	.word	0x00000000


	//----- nvinfo : EIATTR_REGCOUNT
	.align		4
.L_35:
        /*00d8*/ 	.byte	0x04, 0x2f
        /*00da*/ 	.short	(.L_37 - .L_36)
	.align		4
.L_36:
        /*00dc*/ 	.word	index@(_Z18abs_inplace_kernelI6__halfLi1EEvPT_iii)
        /*00e0*/ 	.word	0x00000008


	//----- nvinfo : EIATTR_FRAME_SIZE
	.align		4
.L_37:
        /*00e4*/ 	.byte	0x04, 0x11
        /*00e6*/ 	.short	(.L_39 - .L_38)
	.align		4
.L_38:
        /*00e8*/ 	.word	index@(_Z18abs_inplace_kernelI6__halfLi1EEvPT_iii)
        /*00ec*/ 	.word	0x00000000


	//----- nvinfo : EIATTR_REGCOUNT
	.align		4
.L_39:
        /*00f0*/ 	.byte	0x04, 0x2f
        /*00f2*/ 	.short	(.L_41 - .L_40)
	.align		4
.L_40:
        /*00f4*/ 	.word	index@(_Z10abs_kernelI6__halfLi3EEvPKT_iPS1_iii)
        /*00f8*/ 	.word	0x0000000c


	//----- nvinfo : EIATTR_FRAME_SIZE
	.align		4
.L_41:
        /*00fc*/ 	.byte	0x04, 0x11
        /*00fe*/ 	.short	(.L_43 - .L_42)
	.align		4
.L_42:
        /*0100*/ 	.word	index@(_Z10abs_kernelI6__halfLi3EEvPKT_iPS1_iii)
        /*0104*/ 	.word	0x00000000


	//----- nvinfo : EIATTR_REGCOUNT
	.align		4
.L_43:
        /*0108*/ 	.byte	0x04, 0x2f
        /*010a*/ 	.short	(.L_45 - .L_44)
	.align		4
.L_44:
        /*010c*/ 	.word	index@(_Z18abs_inplace_kernelI6__halfLi3EEvPT_iii)
        /*0110*/ 	.word	0x0000000c


	//----- nvinfo : EIATTR_FRAME_SIZE
	.align		4
.L_45:
        /*0114*/ 	.byte	0x04, 0x11
        /*0116*/ 	.short	(.L_47 - .L_46)
	.align		4
.L_46:
        /*0118*/ 	.word	index@(_Z18abs_inplace_kernelI6__halfLi3EEvPT_iii)
        /*011c*/ 	.word	0x00000000


	//----- nvinfo : EIATTR_REGCOUNT
	.align		4
.L_47:
        /*0120*/ 	.byte	0x04, 0x2f
        /*0122*/ 	.short	(.L_49 - .L_48)
	.align		4
.L_48:
        /*0124*/ 	.word	index@(_Z10abs_kernelI6__halfLi4EEvPKT_iPS1_iii)
        /*0128*/ 	.word	0x0000000d


	//----- nvinfo : EIATTR_FRAME_SIZE
	.align		4
.L_49:
        /*012c*/ 	.byte	0x04, 0x11
        /*012e*/ 	.short	(.L_51 - .L_50)
	.align		4
.L_50:
        /*0130*/ 	.word	index@(_Z10abs_kernelI6__halfLi4EEvPKT_iPS1_iii)
        /*0134*/ 	.word	0x00000000


	//----- nvinfo : EIATTR_REGCOUNT
	.align		4
.L_51:
        /*0138*/ 	.byte	0x04, 0x2f
        /*013a*/ 	.short	(.L_53 - .L_52)
	.align		4
.L_52:
        /*013c*/ 	.word	index@(_Z18abs_inplace_kernelI6__halfLi4EEvPT_iii)
        /*0140*/ 	.word	0x0000000a


	//----- nvinfo : EIATTR_FRAME_SIZE
	.align		4
.L_53:
        /*0144*/ 	.byte	0x04, 0x11
        /*0146*/ 	.short	(.L_55 - .L_54)
	.align		4
.L_54:
        /*0148*/ 	.word	index@(_Z18abs_inplace_kernelI6__halfLi4EEvPT_iii)
        /*014c*/ 	.word	0x00000000


	//----- nvinfo : EIATTR_REGCOUNT
	.align		4
.L_55:
        /*0150*/ 	.byte	0x04, 0x2f
        /*0152*/ 	.short	(.L_57 - .L_56)
	.align		4
.L_56:
        /*0154*/ 	.word	index@(_Z10abs_kernelIfLi1EEvPKT_iPS0_iii)
        /*0158*/ 	.word	0x0000000a


	//----- nvinfo : EIATTR_FRAME_SIZE
	.align		4
.L_57:
        /*015c*/ 	.byte	0x04, 0x11
        /*015e*/ 	.short	(.L_59 - .L_58)
	.align		4
.L_58:
        /*0160*/ 	.word	index@(_Z10abs_kernelIfLi1EEvPKT_iPS0_iii)
        /*0164*/ 	.word	0x00000000


	//----- nvinfo : EIATTR_REGCOUNT
	.align		4
.L_59:
        /*0168*/ 	.byte	0x04, 0x2f
        /*016a*/ 	.short	(.L_61 - .L_60)
	.align		4
.L_60:
        /*016c*/ 	.word	index@(_Z18abs_inplace_kernelIfLi1EEvPT_iii)
        /*0170*/ 	.word	0x00000008


	//----- nvinfo : EIATTR_FRAME_SIZE
	.align		4
.L_61:
        /*0174*/ 	.byte	0x04, 0x11
        /*0176*/ 	.short	(.L_63 - .L_62)
	.align		4
.L_62:
        /*0178*/ 	.word	index@(_Z18abs_inplace_kernelIfLi1EEvPT_iii)
        /*017c*/ 	.word	0x00000000


	//----- nvinfo : EIATTR_REGCOUNT
	.align		4
.L_63:
        /*0180*/ 	.byte	0x04, 0x2f
        /*0182*/ 	.short	(.L_65 - .L_64)
	.align		4
.L_64:
        /*0184*/ 	.word	index@(_Z10abs_kernelIfLi3EEvPKT_iPS0_iii)
        /*0188*/ 	.word	0x0000000e


	//----- nvinfo : EIATTR_FRAME_SIZE
	.align		4
.L_65:
        /*018c*/ 	.byte	0x04, 0x11
        /*018e*/ 	.short	(.L_67 - .L_66)
	.align		4
.L_66:
        /*0190*/ 	.word	index@(_Z10abs_kernelIfLi3EEvPKT_iPS0_iii)
        /*0194*/ 	.word	0x00000000


	//----- nvinfo : EIATTR_REGCOUNT
	.align		4
.L_67:
        /*0198*/ 	.byte	0x04, 0x2f
        /*019a*/ 	.short	(.L_69 - .L_68)
	.align		4
.L_68:
        /*019c*/ 	.word	index@(_Z18abs_inplace_kernelIfLi3EEvPT_iii)
        /*01a0*/ 	.word	0x0000000c


	//----- nvinfo : EIATTR_FRAME_SIZE
	.align		4
.L_69:
        /*01a4*/ 	.byte	0x04, 0x11
        /*01a6*/ 	.short	(.L_71 - .L_70)
	.align		4
.L_70:
        /*01a8*/ 	.word	index@(_Z18abs_inplace_kernelIfLi3EEvPT_iii)
        /*01ac*/ 	.word	0x00000000


	//----- nvinfo : EIATTR_REGCOUNT
	.align		4
.L_71:
        /*01b0*/ 	.byte	0x04, 0x2f
        /*01b2*/ 	.short	(.L_73 - .L_72)
	.align		4
.L_72:
        /*01b4*/ 	.word	index@(_Z14abs_ac4_kernelIfEvPKT_iPS0_iii)
        /*01b8*/ 	.word	0x00000010


	//----- nvinfo : EIATTR_FRAME_SIZE
	.align		4
.L_73:
        /*01bc*/ 	.byte	0x04, 0x11
        /*01be*/ 	.short	(.L_75 - .L_74)
	.align		4
.L_74:
        /*01c0*/ 	.word	index@(_Z14abs_ac4_kernelIfEvPKT_iPS0_iii)
        /*01c4*/ 	.word	0x00000000


	//----- nvinfo : EIATTR_REGCOUNT
	.align		4
.L_75:
        /*01c8*/ 	.byte	0x04, 0x2f
        /*01ca*/ 	.short	(.L_77 - .L_76)
	.align		4
.L_76:
        /*01cc*/ 	.word	index@(_Z22abs_ac4_inplace_kernelIfEvPT_iii)
        /*01d0*/ 	.word	0x0000000c


	//----- nvinfo : EIATTR_FRAME_SIZE
	.align		4
.L_77:
        /*01d4*/ 	.byte	0x04, 0x11
        /*01d6*/ 	.short	(.L_79 - .L_78)
	.align		4
.L_78:
        /*01d8*/ 	.word	index@(_Z22abs_ac4_inplace_kernelIfEvPT_iii)
        /*01dc*/ 	.word	0x00000000


	//----- nvinfo : EIATTR_REGCOUNT
	.align		4
.L_79:
        /*01e0*/ 	.byte	0x04, 0x2f
        /*01e2*/ 	.short	(.L_81 - .L_80)
	.align		4
.L_80:
        /*01e4*/ 	.word	index@(_Z10abs_kernelIfLi4EEvPKT_iPS0_iii)
        /*01e8*/ 	.word	0x00000010


	//----- nvinfo : EIATTR_FRAME_SIZE
	.align		4
.L_81:
        /*01ec*/ 	.byte	0x04, 0x11
        /*01ee*/ 	.short	(.L_83 - .L_82)
	.align		4
.L_82:
        /*01f0*/ 	.word	index@(_Z10abs_kernelIfLi4EEvPKT_iPS0_iii)
        /*01f4*/ 	.word	0x00000000


	//----- nvinfo : EIATTR_REGCOUNT
	.align		4
.L_83:
        /*01f8*/ 	.byte	0x04, 0x2f
        /*01fa*/ 	.short	(.L_85 - .L_84)
	.align		4
.L_84:
        /*01fc*/ 	.word	index@(_Z18abs_inplace_kernelIfLi4EEvPT_iii)
        /*0200*/ 	.word	0x0000000e


	//----- nvinfo : EIATTR_FRAME_SIZE
	.align		4
.L_85:
        /*0204*/ 	.byte	0x04, 0x11
        /*0206*/ 	.short	(.L_87 - .L_86)
	.align		4
.L_86:
        /*0208*/ 	.word	index@(_Z18abs_inplace_kernelIfLi4EEvPT_iii)
        /*020c*/ 	.word	0x00000000


	//----- nvinfo : EIATTR_MIN_STACK_SIZE
	.align		4
.L_87:
        /*0210*/ 	.byte	0x04, 0x12
        /*0212*/ 	.short	(.L_89 - .L_88)
	.align		4
.L_88:
        /*0214*/ 	.word	index@(_Z18abs_inplace_kernelIfLi4EEvPT_iii)
        /*0218*/ 	.word	0x00000000


	//----- nvinfo : EIATTR_MIN_STACK_SIZE
	.align		4
.L_89:
        /*021c*/ 	.byte	0x04, 0x12
        /*021e*/ 	.short	(.L_91 - .L_90)
	.align		4
.L_90:
        /*0220*/ 	.word	index@(_Z10abs_kernelIfLi4EEvPKT_iPS0_iii)
        /*0224*/ 	.word	0x00000000


	//----- nvinfo : EIATTR_MIN_STACK_SIZE
	.align		4
.L_91:
        /*0228*/ 	.byte	0x04, 0x12
        /*022a*/ 	.short	(.L_93 - .L_92)
	.align		4
.L_92:
        /*022c*/ 	.word	index@(_Z22abs_ac4_inplace_kernelIfEvPT_iii)
        /*0230*/ 	.word	0x00000000


	//----- nvinfo : EIATTR_MIN_STACK_SIZE
	.align		4
.L_93:
        /*0234*/ 	.byte	0x04, 0x12
        /*0236*/ 	.short	(.L_95 - .L_94)
	.align		4
.L_94:
        /*0238*/ 	.word	index@(_Z14abs_ac4_kernelIfEvPKT_iPS0_iii)
        /*023c*/ 	.word	0x00000000


	//----- nvinfo : EIATTR_MIN_STACK_SIZE
	.align		4
.L_95:
        /*0240*/ 	.byte	0x04, 0x12
        /*0242*/ 	.short	(.L_97 - .L_96)
	.align		4
.L_96:
        /*0244*/ 	.word	index@(_Z18abs_inplace_kernelIfLi3EEvPT_iii)
        /*0248*/ 	.word	0x00000000


	//----- nvinfo : EIATTR_MIN_STACK_SIZE
	.align		4
.L_97:
        /*024c*/ 	.byte	0x04, 0x12
        /*024e*/ 	.short	(.L_99 - .L_98)
	.align		4
.L_98:
        /*0250*/ 	.word	index@(_Z10abs_kernelIfLi3EEvPKT_iPS0_iii)
        /*0254*/ 	.word	0x00000000


	//----- nvinfo : EIATTR_MIN_STACK_SIZE
	.align		4
.L_99:
        /*0258*/ 	.byte	0x04, 0x12
        /*025a*/ 	.short	(.L_101 - .L_100)
	.align		4
.L_100:
        /*025c*/ 	.word	index@(_Z18abs_inplace_kernelIfLi1EEvPT_iii)
        /*0260*/ 	.word	0x00000000


	//----- nvinfo : EIATTR_MIN_STACK_SIZE
	.align		4
.L_101:
        /*0264*/ 	.byte	0x04, 0x12
        /*0266*/ 	.short	(.L_103 - .L_102)
	.align		4
.L_102:
        /*0268*/ 	.word	index@(_Z10abs_kernelIfLi1EEvPKT_iPS0_iii)
        /*026c*/ 	.word	0x00000000


	//----- nvinfo : EIATTR_MIN_STACK_SIZE
	.align		4
.L_103:
        /*0270*/ 	.byte	0x04, 0x12
        /*0272*/ 	.short	(.L_105 - .L_104)
	.align		4
.L_104:
        /*0274*/ 	.word	index@(_Z18abs_inplace_kernelI6__halfLi4EEvPT_iii)
        /*0278*/ 	.word	0x00000000


	//----- nvinfo : EIATTR_MIN_STACK_SIZE
	.align		4
.L_105:
        /*027c*/ 	.byte	0x04, 0x12
        /*027e*/ 	.short	(.L_107 - .L_106)
	.align		4
.L_106:
        /*0280*/ 	.word	index@(_Z10abs_kernelI6__halfLi4EEvPKT_iPS1_iii)
        /*0284*/ 	.word	0x00000000


	//----- nvinfo : EIATTR_MIN_STACK_SIZE
	.align		4
.L_107:
        /*0288*/ 	.byte	0x04, 0x12
        /*028a*/ 	.short	(.L_109 - .L_108)
	.align		4
.L_108:
        /*028c*/ 	.word	index@(_Z18abs_inplace_kernelI6__halfLi3EEvPT_iii)
        /*0290*/ 	.word	0x00000000


	//----- nvinfo : EIATTR_MIN_STACK_SIZE
	.align		4
.L_109:
        /*0294*/ 	.byte	0x04, 0x12
        /*0296*/ 	.short	(.L_111 - .L_110)
	.align		4
.L_110:
        /*0298*/ 	.word	index@(_Z10abs_kernelI6__halfLi3EEvPKT_iPS1_iii)
        /*029c*/ 	.word	0x00000000


	//----- nvinfo : EIATTR_MIN_STACK_SIZE
	.align		4
.L_111:
        /*02a0*/ 	.byte	0x04, 0x12
        /*02a2*/ 	.short	(.L_113 - .L_112)
	.align		4
.L_112:
        /*02a4*/ 	.word	index@(_Z18abs_inplace_kernelI6__halfLi1EEvPT_iii)
        /*02a8*/ 	.word	0x00000000


	//----- nvinfo : EIATTR_MIN_STACK_SIZE
	.align		4
.L_113:
        /*02ac*/ 	.byte	0x04, 0x12
        /*02ae*/ 	.short	(.L_115 - .L_114)
	.align		4
.L_114:
        /*02b0*/ 	.word	index@(_Z10abs_kernelI6__halfLi1EEvPKT_iPS1_iii)
        /*02b4*/ 	.word	0x00000000


	//----- nvinfo : EIATTR_MIN_STACK_SIZE
	.align		4
.L_115:
        /*02b8*/ 	.byte	0x04, 0x12
        /*02ba*/ 	.short	(.L_117 - .L_116)
	.align		4
.L_116:
        /*02bc*/ 	.word	index@(_Z18abs_inplace_kernelIsLi4EEvPT_iii)
        /*02c0*/ 	.word	0x00000000


	//----- nvinfo : EIATTR_MIN_STACK_SIZE
	.align		4
.L_117:
        /*02c4*/ 	.byte	0x04, 0x12
        /*02c6*/ 	.short	(.L_119 - .L_118)
	.align		4
.L_118:
        /*02c8*/ 	.word	index@(_Z10abs_kernelIsLi4EEvPKT_iPS0_iii)
        /*02cc*/ 	.word	0x00000000


	//----- nvinfo : EIATTR_MIN_STACK_SIZE
	.align		4
.L_119:
        /*02d0*/ 	.byte	0x04, 0x12
        /*02d2*/ 	.short	(.L_121 - .L_120)
	.align		4
.L_120:
        /*02d4*/ 	.word	index@(_Z22abs_ac4_inplace_kernelIsEvPT_iii)
        /*02d8*/ 	.word	0x00000000


	//----- nvinfo : EIATTR_MIN_STACK_SIZE
	.align		4
.L_121:
        /*02dc*/ 	.byte	0x04, 0x12
        /*02de*/ 	.short	(.L_123 - .L_122)
	.align		4
.L_122:
        /*02e0*/ 	.word	index@(_Z14abs_ac4_kernelIsEvPKT_iPS0_iii)
        /*02e4*/ 	.word	0x00000000


	//----- nvinfo : EIATTR_MIN_STACK_SIZE
	.align		4
.L_123:
        /*02e8*/ 	.byte	0x04, 0x12
        /*02ea*/ 	.short	(.L_125 - .L_124)
	.align		4
.L_124:
        /*02ec*/ 	.word	index@(_Z18abs_inplace_kernelIsLi3EEvPT_iii)
        /*02f0*/ 	.word	0x00000000


	//----- nvinfo : EIATTR_MIN_STACK_SIZE
	.align		4
.L_125:
        /*02f4*/ 	.byte	0x04, 0x12
        /*02f6*/ 	.short	(.L_127 - .L_126)
	.align		4
.L_126:
        /*02f8*/ 	.word	index@(_Z10abs_kernelIsLi3EEvPKT_iPS0_iii)
        /*02fc*/ 	.word	0x00000000


	//----- nvinfo : EIATTR_MIN_STACK_SIZE
	.align		4
.L_127:
        /*0300*/ 	.byte	0x04, 0x12
        /*0302*/ 	.short	(.L_129 - .L_128)
	.align		4
.L_128:
        /*0304*/ 	.word	index@(_Z18abs_inplace_kernelIsLi1EEvPT_iii)
        /*0308*/ 	.word	0x00000000


	//----- nvinfo : EIATTR_MIN_STACK_SIZE
	.align		4
.L_129:
        /*030c*/ 	.byte	0x04, 0x12
        /*030e*/ 	.short	(.L_131 - .L_130)
	.align		4
.L_130:
        /*0310*/ 	.word	index@(_Z10abs_kernelIsLi1EEvPKT_iPS0_iii)
        /*0314*/ 	.word	0x00000000
.L_131:


//--------------------- .nv.compat                --------------------------
	.section	.nv.compat,"",@"SHT_CUDA_COMPAT_INFO"
	.align	4
        /*0000*/ 	.byte	0x02, 0x09, 0x00, 0x00, 0x02, 0x02, 0x01, 0x00, 0x02, 0x05, 0x05, 0x00, 0x03, 0x07, 0x01, 0x01
        /*0010*/ 	.byte	0x02, 0x03, 0x00, 0x00, 0x02, 0x06, 0x01, 0x00, 0x04, 0x0b, 0x08, 0x00, 0x09, 0x00, 0x00, 0x00
        /*0020*/ 	.byte	0x00, 0x00, 0x00, 0x00


//--------------------- .nv.info._Z18abs_inplace_kernelIfLi4EEvPT_iii --------------------------
	.section	.nv.info._Z18abs_inplace_kernelIfLi4EEvPT_iii,"",@"SHT_CUDA_INFO"
	.sectionflags	@""
	.align	4


	//----- nvinfo : EIATTR_CUDA_API_VERSION
	.align		4
        /*0000*/ 	.byte	0x04, 0x37
        /*0002*/ 	.short	(.L_133 - .L_132)
.L_132:
        /*0004*/ 	.word	0x00000082


	//----- nvinfo : EIATTR_KPARAM_INFO
	.align		4
.L_133:
        /*0008*/ 	.byte	0x04, 0x17
        /*000a*/ 	.short	(.L_135 - .L_134)
.L_134:
        /*000c*/ 	.word	0x00000000
        /*0010*/ 	.short	0x0003
        /*0012*/ 	.short	0x0010
        /*0014*/ 	.byte	0x00, 0xf0, 0x11, 0x00


	//----- nvinfo : EIATTR_KPARAM_INFO
	.align		4
.L_135:
        /*0018*/ 	.byte	0x04, 0x17
        /*001a*/ 	.short	(.L_137 - .L_136)
.L_136:
        /*001c*/ 	.word	0x00000000
        /*0020*/ 	.short	0x0002
        /*0022*/ 	.short	0x000c
        /*0024*/ 	.byte	0x00, 0xf0, 0x11, 0x00


	//----- nvinfo : EIATTR_KPARAM_INFO
	.align		4
.L_137:
        /*0028*/ 	.byte	0x04, 0x17
        /*002a*/ 	.short	(.L_139 - .L_138)
.L_138:
        /*002c*/ 	.word	0x00000000
        /*0030*/ 	.short	0x0001
        /*0032*/ 	.short	0x0008
        /*0034*/ 	.byte	0x00, 0xf0, 0x11, 0x00


	//----- nvinfo : EIATTR_KPARAM_INFO
	.align		4
.L_139:
        /*0038*/ 	.byte	0x04, 0x17
        /*003a*/ 	.short	(.L_141 - .L_140)
.L_140:
        /*003c*/ 	.word	0x00000000
        /*0040*/ 	.short	0x0000
        /*0042*/ 	.short	0x0000
        /*0044*/ 	.byte	0x00, 0xf5, 0x21, 0x00


	//----- nvinfo : EIATTR_SPARSE_MMA_MASK
	.align		4
.L_141:
        /*0048*/ 	.byte	0x03, 0x50
        /*004a*/ 	.short	0x0000


	//----- nvinfo : EIATTR_MAXREG_COUNT
	.align		4
        /*004c*/ 	.byte	0x03, 0x1b
        /*004e*/ 	.short	0x00ff


	//----- nvinfo : EIATTR_MERCURY_ISA_VERSION
	.align		4
        /*0050*/ 	.byte	0x03, 0x5f
        /*0052*/ 	.short	0x0101


	//----- nvinfo : EIATTR_VRC_CTA_INIT_COUNT
	.align		4
        /*0054*/ 	.byte	0x02, 0x4a
	.zero		1
	.zero		1


	//----- nvinfo : EIATTR_EXIT_INSTR_OFFSETS
	.align		4
        /*0058*/ 	.byte	0x04, 0x1c
        /*005a*/ 	.short	(.L_143 - .L_142)


	//   ....[0]....
.L_142:
        /*005c*/ 	.word	0x000000d0


	//   ....[1]....
        /*0060*/ 	.word	0x00000220


	//----- nvinfo : EIATTR_CBANK_PARAM_SIZE
	.align		4
.L_143:
        /*0064*/ 	.byte	0x03, 0x19
        /*0066*/ 	.short	0x0014


	//----- nvinfo : EIATTR_PARAM_CBANK
	.align		4
        /*0068*/ 	.byte	0x04, 0x0a
        /*006a*/ 	.short	(.L_145 - .L_144)
	.align		4
.L_144:
        /*006c*/ 	.word	index@(.nv.constant0._Z18abs_inplace_kernelIfLi4EEvPT_iii)
        /*0070*/ 	.short	0x0380
        /*0072*/ 	.short	0x0014


	//----- nvinfo : EIATTR_SW_WAR
	.align		4
.L_145:
        /*0074*/ 	.byte	0x04, 0x36
        /*0076*/ 	.short	(.L_147 - .L_146)
.L_146:
        /*0078*/ 	.word	0x00000008
.L_147:


//--------------------- .nv.info._Z10abs_kernelIfLi4EEvPKT_iPS0_iii --------------------------
	.section	.nv.info._Z10abs_kernelIfLi4EEvPKT_iPS0_iii,"",@"SHT_CUDA_INFO"
	.sectionflags	@""
	.align	4


	//----- nvinfo : EIATTR_CUDA_API_VERSION
	.align		4
        /*0000*/ 	.byte	0x04, 0x37
        /*0002*/ 	.short	(.L_149 - .L_148)
.L_148:
        /*0004*/ 	.word	0x00000082


	//----- nvinfo : EIATTR_KPARAM_INFO
	.align		4
.L_149:
        /*0008*/ 	.byte	0x04, 0x17
        /*000a*/ 	.short	(.L_151 - .L_150)
.L_150:
        /*000c*/ 	.word	0x00000000
        /*0010*/ 	.short	0x0005
        /*0012*/ 	.short	0x0020
        /*0014*/ 	.byte	0x00, 0xf0, 0x11, 0x00


	//----- nvinfo : EIATTR_KPARAM_INFO
	.align		4
.L_151:
        /*0018*/ 	.byte	0x04, 0x17
        /*001a*/ 	.short	(.L_153 - .L_152)
.L_152:
        /*001c*/ 	.word	0x00000000
        /*0020*/ 	.short	0x0004
        /*0022*/ 	.short	0x001c
        /*0024*/ 	.byte	0x00, 0xf0, 0x11, 0x00


	//----- nvinfo : EIATTR_KPARAM_INFO
	.align		4
.L_153:
        /*0028*/ 	.byte	0x04, 0x17
        /*002a*/ 	.short	(.L_155 - .L_154)
.L_154:
        /*002c*/ 	.word	0x00000000
        /*0030*/ 	.short	0x0003
        /*0032*/ 	.short	0x0018
        /*0034*/ 	.byte	0x00, 0xf0, 0x11, 0x00


	//----- nvinfo : EIATTR_KPARAM_INFO
	.align		4
.L_155:
        /*0038*/ 	.byte	0x04, 0x17
        /*003a*/ 	.short	(.L_157 - .L_156)
.L_156:
        /*003c*/ 	.word	0x00000000
        /*0040*/ 	.short	0x0002
        /*0042*/ 	.short	0x0010
        /*0044*/ 	.byte	0x00, 0xf5, 0x21, 0x00


	//----- nvinfo : EIATTR_KPARAM_INFO
	.align		4
.L_157:
        /*0048*/ 	.byte	0x04, 0x17
        /*004a*/ 	.short	(.L_159 - .L_158)
.L_158:
        /*004c*/ 	.word	0x00000000
        /*0050*/ 	.short	0x0001
        /*0052*/ 	.short	0x0008
        /*0054*/ 	.byte	0x00, 0xf0, 0x11, 0x00


	//----- nvinfo : EIATTR_KPARAM_INFO
	.align		4
.L_159:
        /*0058*/ 	.byte	0x04, 0x17
        /*005a*/ 	.short	(.L_161 - .L_160)
.L_160:
        /*005c*/ 	.word	0x00000000
        /*0060*/ 	.short	0x0000
        /*0062*/ 	.short	0x0000
        /*0064*/ 	.byte	0x00, 0xf5, 0x21, 0x00


	//----- nvinfo : EIATTR_SPARSE_MMA_MASK
	.align		4
.L_161:
        /*0068*/ 	.byte	0x03, 0x50
        /*006a*/ 	.short	0x0000


	//----- nvinfo : EIATTR_MAXREG_COUNT
	.align		4
        /*006c*/ 	.byte	0x03, 0x1b
        /*006e*/ 	.short	0x00ff


	//----- nvinfo : EIATTR_MERCURY_ISA_VERSION
	.align		4
        /*0070*/ 	.byte	0x03, 0x5f
        /*0072*/ 	.short	0x0101


	//----- nvinfo : EIATTR_VRC_CTA_INIT_COUNT
	.align		4
        /*0074*/ 	.byte	0x02, 0x4a
	.zero		1
	.zero		1


	//----- nvinfo : EIATTR_EXIT_INSTR_OFFSETS
	.align		4
        /*0078*/ 	.byte	0x04, 0x1c
        /*007a*/ 	.short	(.L_163 - .L_162)


	//   ....[0]....
.L_162:
        /*007c*/ 	.word	0x000000d0


	//   ....[1]....
        /*0080*/ 	.word	0x00000280


	//----- nvinfo : EIATTR_CBANK_PARAM_SIZE
	.align		4
.L_163:
        /*0084*/ 	.byte	0x03, 0x19
        /*0086*/ 	.short	0x0024


	//----- nvinfo : EIATTR_PARAM_CBANK
	.align		4
        /*0088*/ 	.byte	0x04, 0x0a
        /*008a*/ 	.short	(.L_165 - .L_164)
	.align		4
.L_164:
        /*008c*/ 	.word	index@(.nv.constant0._Z10abs_kernelIfLi4EEvPKT_iPS0_iii)
        /*0090*/ 	.short	0x0380
        /*0092*/ 	.short	0x0024


	//----- nvinfo : EIATTR_SW_WAR
	.align		4
.L_165:
        /*0094*/ 	.byte	0x04, 0x36
        /*0096*/ 	.short	(.L_167 - .L_166)
.L_166:
        /*0098*/ 	.word	0x00000008
.L_167:


//--------------------- .nv.info._Z22abs_ac4_inplace_kernelIfEvPT_iii --------------------------
	.section	.nv.info._Z22abs_ac4_inplace_kernelIfEvPT_iii,"",@"SHT_CUDA_INFO"
	.sectionflags	@""
	.align	4


	//----- nvinfo : EIATTR_CUDA_API_VERSION
	.align		4
        /*0000*/ 	.byte	0x04, 0x37
        /*0002*/ 	.short	(.L_169 - .L_168)
.L_168:
        /*0004*/ 	.word	0x00000082


	//----- nvinfo : EIATTR_KPARAM_INFO
	.align		4
.L_169:
        /*0008*/ 	.byte	0x04, 0x17
        /*000a*/ 	.short	(.L_171 - .L_170)
.L_170:
        /*000c*/ 	.word	0x00000000
        /*0010*/ 	.short	0x0003
        /*0012*/ 	.short	0x0010
        /*0014*/ 	.byte	0x00, 0xf0, 0x11, 0x00


	//----- nvinfo : EIATTR_KPARAM_INFO
	.align		4
.L_171:
        /*0018*/ 	.byte	0x04, 0x17
        /*001a*/ 	.short	(.L_173 - .L_172)
.L_172:
        /*001c*/ 	.word	0x00000000
        /*0020*/ 	.short	0x0002
        /*0022*/ 	.short	0x000c
        /*0024*/ 	.byte	0x00, 0xf0, 0x11, 0x00


	//----- nvinfo : EIATTR_KPARAM_INFO
	.align		4
.L_173:
        /*0028*/ 	.byte	0x04, 0x17
        /*002a*/ 	.short	(.L_175 - .L_174)
.L_174:
        /*002c*/ 	.word	0x00000000
        /*0030*/ 	.short	0x0001
        /*0032*/ 	.short	0x0008
        /*0034*/ 	.byte	0x00, 0xf0, 0x11, 0x00


	//----- nvinfo : EIATTR_KPARAM_INFO
	.align		4
.L_175:
        /*0038*/ 	.byte	0x04, 0x17
        /*003a*/ 	.short	(.L_177 - .L_176)
.L_176:
        /*003c*/ 	.word	0x00000000
        /*0040*/ 	.short	0x0000
        /*0042*/ 	.short	0x0000
        /*0044*/ 	.byte	0x00, 0xf5, 0x21, 0x00


	//----- nvinfo : EIATTR_SPARSE_MMA_MASK
	.align		4
.L_177:
        /*0048*/ 	.byte	0x03, 0x50
        /*004a*/ 	.short	0x0000


	//----- nvinfo : EIATTR_MAXREG_COUNT
	.align		4
        /*004c*/ 	.byte	0x03, 0x1b
        /*004e*/ 	.short	0x00ff


	//----- nvinfo : EIATTR_MERCURY_ISA_VERSION
	.align		4
        /*0050*/ 	.byte	0x03, 0x5f
        /*0052*/ 	.short	0x0101


	//----- nvinfo : EIATTR_VRC_CTA_INIT_COUNT
	.align		4
        /*0054*/ 	.byte	0x02, 0x4a
	.zero		1
	.zero		1


	//----- nvinfo : EIATTR_EXIT_INSTR_OFFSETS
	.align		4
        /*0058*/ 	.byte	0x04, 0x1c
        /*005a*/ 	.short	(.L_179 - .L_178)


	//   ....[0]....
.L_178:
        /*005c*/ 	.word	0x000000d0


	//   ....[1]....
        /*0060*/ 	.word	0x000001f0


	//----- nvinfo : EIATTR_CBANK_PARAM_SIZE
	.align		4
.L_179:
        /*0064*/ 	.byte	0x03, 0x19
        /*0066*/ 	.short	0x0014


	//----- nvinfo : EIATTR_PARAM_CBANK
	.align		4
        /*0068*/ 	.byte	0x04, 0x0a
        /*006a*/ 	.short	(.L_181 - .L_180)
	.align		4
.L_180:
        /*006c*/ 	.word	index@(.nv.constant0._Z22abs_ac4_inplace_kernelIfEvPT_iii)
        /*0070*/ 	.short	0x0380
        /*0072*/ 	.short	0x0014


	//----- nvinfo : EIATTR_SW_WAR
	.align		4
.L_181:
        /*0074*/ 	.byte	0x04, 0x36
        /*0076*/ 	.short	(.L_183 - .L_182)
.L_182:
        /*0078*/ 	.word	0x00000008
.L_183:


//--------------------- .nv.info._Z14abs_ac4_kernelIfEvPKT_iPS0_iii --------------------------
	.section	.nv.info._Z14abs_ac4_kernelIfEvPKT_iPS0_iii,"",@"SHT_CUDA_INFO"
	.sectionflags	@""
	.align	4


	//----- nvinfo : EIATTR_CUDA_API_VERSION
	.align		4
        /*0000*/ 	.byte	0x04, 0x37
        /*0002*/ 	.short	(.L_185 - .L_184)
.L_184:
        /*0004*/ 	.word	0x00000082


	//----- nvinfo : EIATTR_KPARAM_INFO
	.align		4
.L_185:
        /*0008*/ 	.byte	0x04, 0x17
        /*000a*/ 	.short	(.L_187 - .L_186)
.L_186:
        /*000c*/ 	.word	0x00000000
        /*0010*/ 	.short	0x0005
        /*0012*/ 	.short	0x0020
        /*0014*/ 	.byte	0x00, 0xf0, 0x11, 0x00


	//----- nvinfo : EIATTR_KPARAM_INFO
	.align		4
.L_187:
        /*0018*/ 	.byte	0x04, 0x17
        /*001a*/ 	.short	(.L_189 - .L_188)
.L_188:
        /*001c*/ 	.word	0x00000000
        /*0020*/ 	.short	0x0004
        /*0022*/ 	.short	0x001c
        /*0024*/ 	.byte	0x00, 0xf0, 0x11, 0x00


	//----- nvinfo : EIATTR_KPARAM_INFO
	.align		4
.L_189:
        /*0028*/ 	.byte	0x04, 0x17
        /*002a*/ 	.short	(.L_191 - .L_190)
.L_190:
        /*002c*/ 	.word	0x00000000
        /*0030*/ 	.short	0x0003
        /*0032*/ 	.short	0x0018
        /*0034*/ 	.byte	0x00, 0xf0, 0x11, 0x00


	//----- nvinfo : EIATTR_KPARAM_INFO
	.align		4
.L_191:
        /*0038*/ 	.byte	0x04, 0x17
        /*003a*/ 	.short	(.L_193 - .L_192)
.L_192:
        /*003c*/ 	.word	0x00000000
        /*0040*/ 	.short	0x0002
        /*0042*/ 	.short	0x0010
        /*0044*/ 	.byte	0x00, 0xf5, 0x21, 0x00


	//----- nvinfo : EIATTR_KPARAM_INFO
	.align		4
.L_193:
        /*0048*/ 	.byte	0x04, 0x17
        /*004a*/ 	.short	(.L_195 - .L_194)
.L_194:
        /*004c*/ 	.word	0x00000000
        /*0050*/ 	.short	0x0001
        /*0052*/ 	.short	0x0008
        /*0054*/ 	.byte	0x00, 0xf0, 0x11, 0x00


	//----- nvinfo : EIATTR_KPARAM_INFO
	.align		4
.L_195:
        /*0058*/ 	.byte	0x04, 0x17
        /*005a*/ 	.short	(.L_197 - .L_196)
.L_196:
        /*005c*/ 	.word	0x00000000
        /*0060*/ 	.short	0x0000
        /*0062*/ 	.short	0x0000
        /*0064*/ 	.byte	0x00, 0xf5, 0x21, 0x00


	//----- nvinfo : EIATTR_SPARSE_MMA_MASK
	.align		4
.L_197:
        /*0068*/ 	.byte	0x03, 0x50
        /*006a*/ 	.short	0x0000


	//----- nvinfo : EIATTR_MAXREG_COUNT
	.align		4
        /*006c*/ 	.byte	0x03, 0x1b
        /*006e*/ 	.short	0x00ff


	//----- nvinfo : EIATTR_MERCURY_ISA_VERSION
	.align		4
        /*0070*/ 	.byte	0x03, 0x5f
        /*0072*/ 	.short	0x0101


	//----- nvinfo : EIATTR_VRC_CTA_INIT_COUNT
	.align		4
        /*0074*/ 	.byte	0x02, 0x4a
	.zero		1
	.zero		1


	//----- nvinfo : EIATTR_EXIT_INSTR_OFFSETS
	.align		4
        /*0078*/ 	.byte	0x04, 0x1c
        /*007a*/ 	.short	(.L_199 - .L_198)


	//   ....[0]....
.L_198:
        /*007c*/ 	.word	0x000000d0


	//   ....[1]....
        /*0080*/ 	.word	0x00000270


	//----- nvinfo : EIATTR_CBANK_PARAM_SIZE
	.align		4
.L_199:
        /*0084*/ 	.byte	0x03, 0x19
        /*0086*/ 	.short	0x0024


	//----- nvinfo : EIATTR_PARAM_CBANK
	.align		4
        /*0088*/ 	.byte	0x04, 0x0a
        /*008a*/ 	.short	(.L_201 - .L_200)
	.align		4
.L_200:
        /*008c*/ 	.word	index@(.nv.constant0._Z14abs_ac4_kernelIfEvPKT_iPS0_iii)
        /*0090*/ 	.short	0x0380
        /*0092*/ 	.short	0x0024


	//----- nvinfo : EIATTR_SW_WAR
	.align		4
.L_201:
        /*0094*/ 	.byte	0x04, 0x36
        /*0096*/ 	.short	(.L_203 - .L_202)
.L_202:
        /*0098*/ 	.word	0x00000008
.L_203:


//--------------------- .nv.info._Z18abs_inplace_kernelIfLi3EEvPT_iii --------------------------
	.section	.nv.info._Z18abs_inplace_kernelIfLi3EEvPT_iii,"",@"SHT_CUDA_INFO"
	.sectionflags	@""
	.align	4


	//----- nvinfo : EIATTR_CUDA_API_VERSION
	.align		4
        /*0000*/ 	.byte	0x04, 0x37
        /*0002*/ 	.short	(.L_205 - .L_204)
.L_204:
        /*0004*/ 	.word	0x00000082


	//----- nvinfo : EIATTR_KPARAM_INFO
	.align		4
.L_205:
        /*0008*/ 	.byte	0x04, 0x17
        /*000a*/ 	.short	(.L_207 - .L_206)
.L_206:
        /*000c*/ 	.word	0x00000000
        /*0010*/ 	.short	0x0003
        /*0012*/ 	.short	0x0010
        /*0014*/ 	.byte	0x00, 0xf0, 0x11, 0x00


	//----- nvinfo : EIATTR_KPARAM_INFO
	.align		4
.L_207:
        /*0018*/ 	.byte	0x04, 0x17
        /*001a*/ 	.short	(.L_209 - .L_208)
.L_208:
        /*001c*/ 	.word	0x00000000
        /*0020*/ 	.short	0x0002
        /*0022*/ 	.short	0x000c
        /*0024*/ 	.byte	0x00, 0xf0, 0x11, 0x00


	//----- nvinfo : EIATTR_KPARAM_INFO
	.align		4
.L_209:
        /*0028*/ 	.byte	0x04, 0x17
        /*002a*/ 	.short	(.L_211 - .L_210)
.L_210:
        /*002c*/ 	.word	0x00000000
        /*0030*/ 	.short	0x0001
        /*0032*/ 	.short	0x0008
        /*0034*/ 	.byte	0x00, 0xf0, 0x11, 0x00


	//----- nvinfo : EIATTR_KPARAM_INFO
	.align		4
.L_211:
        /*0038*/ 	.byte	0x04, 0x17
        /*003a*/ 	.short	(.L_213 - .L_212)
.L_212:
        /*003c*/ 	.word	0x00000000
        /*0040*/ 	.short	0x0000
        /*0042*/ 	.short	0x0000
        /*0044*/ 	.byte	0x00, 0xf5, 0x21, 0x00


	//----- nvinfo : EIATTR_SPARSE_MMA_MASK
	.align		4
.L_213:
        /*0048*/ 	.byte	0x03, 0x50
        /*004a*/ 	.short	0x0000


	//----- nvinfo : EIATTR_MAXREG_COUNT
	.align		4
        /*004c*/ 	.byte	0x03, 0x1b
        /*004e*/ 	.short	0x00ff


	//----- nvinfo : EIATTR_MERCURY_ISA_VERSION
	.align		4
        /*0050*/ 	.byte	0x03, 0x5f
        /*0052*/ 	.short	0x0101


	//----- nvinfo : EIATTR_VRC_CTA_INIT_COUNT
	.align		4
        /*0054*/ 	.byte	0x02, 0x4a
	.zero		1
	.zero		1


	//----- nvinfo : EIATTR_EXIT_INSTR_OFFSETS
	.align		4
        /*0058*/ 	.byte	0x04, 0x1c
        /*005a*/ 	.short	(.L_215 - .L_214)


	//   ....[0]....
.L_214:
        /*005c*/ 	.word	0x000000d0


	//   ....[1]....
        /*0060*/ 	.word	0x000001f0


	//----- nvinfo : EIATTR_CBANK_PARAM_SIZE
	.align		4
.L_215:
        /*0064*/ 	.byte	0x03, 0x19
        /*0066*/ 	.short	0x0014


	//----- nvinfo : EIATTR_PARAM_CBANK
	.align		4
        /*0068*/ 	.byte	0x04, 0x0a
        /*006a*/ 	.short	(.L_217 - .L_216)
	.align		4
.L_216:
        /*006c*/ 	.word	index@(.nv.constant0._Z18abs_inplace_kernelIfLi3EEvPT_iii)
        /*0070*/ 	.short	0x0380
        /*0072*/ 	.short	0x0014


	//----- nvinfo : EIATTR_SW_WAR
	.align		4
.L_217:
        /*0074*/ 	.byte	0x04, 0x36
        /*0076*/ 	.short	(.L_219 - .L_218)
.L_218:
        /*0078*/ 	.word	0x00000008
.L_219:


//--------------------- .nv.info._Z10abs_kernelIfLi3EEvPKT_iPS0_iii --------------------------
	.section	.nv.info._Z10abs_kernelIfLi3EEvPKT_iPS0_iii,"",@"SHT_CUDA_INFO"
	.sectionflags	@""
	.align	4


	//----- nvinfo : EIATTR_CUDA_API_VERSION
	.align		4
        /*0000*/ 	.byte	0x04, 0x37
        /*0002*/ 	.short	(.L_221 - .L_220)
.L_220:
        /*0004*/ 	.word	0x00000082


	//----- nvinfo : EIATTR_KPARAM_INFO
	.align		4
.L_221:
        /*0008*/ 	.byte	0x04, 0x17
        /*000a*/ 	.short	(.L_223 - .L_222)
.L_222:
        /*000c*/ 	.word	0x00000000
        /*0010*/ 	.short	0x0005
        /*0012*/ 	.short	0x0020
        /*0014*/ 	.byte	0x00, 0xf0, 0x11, 0x00


	//----- nvinfo : EIATTR_KPARAM_INFO
	.align		4
.L_223:
        /*0018*/ 	.byte	0x04, 0x17
        /*001a*/ 	.short	(.L_225 - .L_224)
.L_224:
        /*001c*/ 	.word	0x00000000
        /*0020*/ 	.short	0x0004
        /*0022*/ 	.short	0x001c
        /*0024*/ 	.byte	0x00, 0xf0, 0x11, 0x00


	//----- nvinfo : EIATTR_KPARAM_INFO
	.align		4
.L_225:
        /*0028*/ 	.byte	0x04, 0x17
        /*002a*/ 	.short	(.L_227 - .L_226)
.L_226:
        /*002c*/ 	.word	0x00000000
        /*0030*/ 	.short	0x0003
        /*0032*/ 	.short	0x0018
        /*0034*/ 	.byte	0x00, 0xf0, 0x11, 0x00


	//----- nvinfo : EIATTR_KPARAM_INFO
	.align		4
.L_227:
        /*0038*/ 	.byte	0x04, 0x17
        /*003a*/ 	.short	(.L_229 - .L_228)
.L_228:
        /*003c*/ 	.word	0x00000000
        /*0040*/ 	.short	0x0002
        /*0042*/ 	.short	0x0010
        /*0044*/ 	.byte	0x00, 0xf5, 0x21, 0x00


	//----- nvinfo : EIATTR_KPARAM_INFO
	.align		4
.L_229:
        /*0048*/ 	.byte	0x04, 0x17
        /*004a*/ 	.short	(.L_231 - .L_230)
.L_230:
        /*004c*/ 	.word	0x00000000
        /*0050*/ 	.short	0x0001
        /*0052*/ 	.short	0x0008
        /*0054*/ 	.byte	0x00, 0xf0, 0x11, 0x00


	//----- nvinfo : EIATTR_KPARAM_INFO
	.align		4
.L_231:
        /*0058*/ 	.byte	0x04, 0x17
        /*005a*/ 	.short	(.L_233 - .L_232)
.L_232:
        /*005c*/ 	.word	0x00000000
        /*0060*/ 	.short	0x0000
        /*0062*/ 	.short	0x0000
        /*0064*/ 	.byte	0x00, 0xf5, 0x21, 0x00


	//----- nvinfo : EIATTR_SPARSE_MMA_MASK
	.align		4
.L_233:
        /*0068*/ 	.byte	0x03, 0x50
        /*006a*/ 	.short	0x0000


	//----- nvinfo : EIATTR_MAXREG_COUNT
	.align		4
        /*006c*/ 	.byte	0x03, 0x1b
        /*006e*/ 	.short	0x00ff


	//----- nvinfo : EIATTR_MERCURY_ISA_VERSION
	.align		4
        /*0070*/ 	.byte	0x03, 0x5f
        /*0072*/ 	.short	0x0101


	//----- nvinfo : EIATTR_VRC_CTA_INIT_COUNT
	.align		4
        /*0074*/ 	.byte	0x02, 0x4a
	.zero		1
	.zero		1


	//----- nvinfo : EIATTR_EXIT_INSTR_OFFSETS
	.align		4
        /*0078*/ 	.byte	0x04, 0x1c
        /*007a*/ 	.short	(.L_235 - .L_234)


	//   ....[0]....
.L_234:
        /*007c*/ 	.word	0x000000d0


	//   ....[1]....
        /*0080*/ 	.word	0x00000250


	//----- nvinfo : EIATTR_CBANK_PARAM_SIZE
	.align		4
.L_235:
        /*0084*/ 	.byte	0x03, 0x19
        /*0086*/ 	.short	0x0024


	//----- nvinfo : EIATTR_PARAM_CBANK
	.align		4
        /*0088*/ 	.byte	0x04, 0x0a
        /*008a*/ 	.short	(.L_237 - .L_236)
	.align		4
.L_236:
        /*008c*/ 	.word	index@(.nv.constant0._Z10abs_kernelIfLi3EEvPKT_iPS0_iii)
        /*0090*/ 	.short	0x0380
        /*0092*/ 	.short	0x0024


	//----- nvinfo : EIATTR_SW_WAR
	.align		4
.L_237:
        /*0094*/ 	.byte	0x04, 0x36
        /*0096*/ 	.short	(.L_239 - .L_238)
.L_238:
        /*0098*/ 	.word	0x00000008
.L_239:


//--------------------- .nv.info._Z18abs_inplace_kernelIfLi1EEvPT_iii --------------------------
	.section	.nv.info._Z18abs_inplace_kernelIfLi1EEvPT_iii,"",@"SHT_CUDA_INFO"
	.sectionflags	@""
	.align	4


	//----- nvinfo : EIATTR_CUDA_API_VERSION
	.align		4
        /*0000*/ 	.byte	0x04, 0x37
        /*0002*/ 	.short	(.L_241 - .L_240)
.L_240:
        /*0004*/ 	.word	0x00000082


	//----- nvinfo : EIATTR_KPARAM_INFO
	.align		4
.L_241:
        /*0008*/ 	.byte	0x04, 0x17
        /*000a*/ 	.short	(.L_243 - .L_242)
.L_242:
        /*000c*/ 	.word	0x00000000
        /*0010*/ 	.short	0x0003
        /*0012*/ 	.short	0x0010
        /*0014*/ 	.byte	0x00, 0xf0, 0x11, 0x00


	//----- nvinfo : EIATTR_KPARAM_INFO
	.align		4
.L_243:
        /*0018*/ 	.byte	0x04, 0x17
        /*001a*/ 	.short	(.L_245 - .L_244)
.L_244:
        /*001c*/ 	.word	0x00000000
        /*0020*/ 	.short	0x0002
        /*0022*/ 	.short	0x000c
        /*0024*/ 	.byte	0x00, 0xf0, 0x11, 0x00


	//----- nvinfo : EIATTR_KPARAM_INFO
	.align		4
.L_245:
        /*0028*/ 	.byte	0x04, 0x17
        /*002a*/ 	.short	(.L_247 - .L_246)
.L_246:
        /*002c*/ 	.word	0x00000000
        /*0030*/ 	.short	0x0001
        /*0032*/ 	.short	0x0008
        /*0034*/ 	.byte	0x00, 0xf0, 0x11, 0x00


	//----- nvinfo : EIATTR_KPARAM_INFO
	.align		4
.L_247:
        /*0038*/ 	.byte	0x04, 0x17
        /*003a*/ 	.short	(.L_249 - .L_248)
.L_248:
        /*003c*/ 	.word	0x00000000
        /*0040*/ 	.short	0x0000
        /*0042*/ 	.short	0x0000
        /*0044*/ 	.byte	0x00, 0xf5, 0x21, 0x00


	//----- nvinfo : EIATTR_SPARSE_MMA_MASK
	.align		4
.L_249:
        /*0048*/ 	.byte	0x03, 0x50
        /*004a*/ 	.short	0x0000


	//----- nvinfo : EIATTR_MAXREG_COUNT
	.align		4
        /*004c*/ 	.byte	0x03, 0x1b
        /*004e*/ 	.short	0x00ff


	//----- nvinfo : EIATTR_MERCURY_ISA_VERSION
	.align		4
        /*0050*/ 	.byte	0x03, 0x5f
        /*0052*/ 	.short	0x0101


	//----- nvinfo : EIATTR_VRC_CTA_INIT_COUNT
	.align		4
        /*0054*/ 	.byte	0x02, 0x4a
	.zero		1
	.zero		1


	//----- nvinfo : EIATTR_EXIT_INSTR_OFFSETS
	.align		4
        /*0058*/ 	.byte	0x04, 0x1c
        /*005a*/ 	.short	(.L_251 - .L_250)


	//   ....[0]....
.L_250:
        /*005c*/ 	.word	0x000000d0


	//   ....[1]....
        /*0060*/ 	.word	0x00000180


	//----- nvinfo : EIATTR_CBANK_PARAM_SIZE
	.align		4
.L_251:
        /*0064*/ 	.byte	0x03, 0x19
        /*0066*/ 	.short	0x0014


	//----- nvinfo : EIATTR_PARAM_CBANK
	.align		4
        /*0068*/ 	.byte	0x04, 0x0a
        /*006a*/ 	.short	(.L_253 - .L_252)
	.align		4
.L_252:
        /*006c*/ 	.word	index@(.nv.constant0._Z18abs_inplace_kernelIfLi1EEvPT_iii)
        /*0070*/ 	.short	0x0380
        /*0072*/ 	.short	0x0014


	//----- nvinfo : EIATTR_SW_WAR
	.align		4
.L_253:
        /*0074*/ 	.byte	0x04, 0x36
        /*0076*/ 	.short	(.L_255 - .L_254)
.L_254:
        /*0078*/ 	.word	0x00000008
.L_255:


//--------------------- .nv.info._Z10abs_kernelIfLi1EEvPKT_iPS0_iii --------------------------
	.section	.nv.info._Z10abs_kernelIfLi1EEvPKT_iPS0_iii,"",@"SHT_CUDA_INFO"
	.sectionflags	@""
	.align	4


	//----- nvinfo : EIATTR_CUDA_API_VERSION
	.align		4
        /*0000*/ 	.byte	0x04, 0x37
        /*0002*/ 	.short	(.L_257 - .L_256)
.L_256:
        /*0004*/ 	.word	0x00000082


	//----- nvinfo : EIATTR_KPARAM_INFO
	.align		4
.L_257:
        /*0008*/ 	.byte	0x04, 0x17
        /*000a*/ 	.short	(.L_259 - .L_258)
.L_258:
        /*000c*/ 	.word	0x00000000
        /*0010*/ 	.short	0x0005
        /*0012*/ 	.short	0x0020
        /*0014*/ 	.byte	0x00, 0xf0, 0x11, 0x00


	//----- nvinfo : EIATTR_KPARAM_INFO
	.align		4
.L_259:
        /*0018*/ 	.byte	0x04, 0x17
        /*001a*/ 	.short	(.L_261 - .L_260)
.L_260:
        /*001c*/ 	.word	0x00000000
        /*0020*/ 	.short	0x0004
        /*0022*/ 	.short	0x001c
        /*0024*/ 	.byte	0x00, 0xf0, 0x11, 0x00


	//----- nvinfo : EIATTR_KPARAM_INFO
	.align		4
.L_261:
        /*0028*/ 	.byte	0x04, 0x17
        /*002a*/ 	.short	(.L_263 - .L_262)
.L_262:
        /*002c*/ 	.word	0x00000000
        /*0030*/ 	.short	0x0003
        /*0032*/ 	.short	0x0018
        /*0034*/ 	.byte	0x00, 0xf0, 0x11, 0x00


	//----- nvinfo : EIATTR_KPARAM_INFO
	.align		4
.L_263:
        /*0038*/ 	.byte	0x04, 0x17
        /*003a*/ 	.short	(.L_265 - .L_264)
.L_264:
        /*003c*/ 	.word	0x00000000
        /*0040*/ 	.short	0x0002
        /*0042*/ 	.short	0x0010
        /*0044*/ 	.byte	0x00, 0xf5, 0x21, 0x00


	//----- nvinfo : EIATTR_KPARAM_INFO
	.align		4
.L_265:
        /*0048*/ 	.byte	0x04, 0x17
        /*004a*/ 	.short	(.L_267 - .L_266)
.L_266:
        /*004c*/ 	.word	0x00000000
        /*0050*/ 	.short	0x0001
        /*0052*/ 	.short	0x0008
        /*0054*/ 	.byte	0x00, 0xf0, 0x11, 0x00


	//----- nvinfo : EIATTR_KPARAM_INFO
	.align		4
.L_267:
        /*0058*/ 	.byte	0x04, 0x17
        /*005a*/ 	.short	(.L_269 - .L_268)
.L_268:
        /*005c*/ 	.word	0x00000000
        /*0060*/ 	.short	0x0000
        /*0062*/ 	.short	0x0000
        /*0064*/ 	.byte	0x00, 0xf5, 0x21, 0x00


	//----- nvinfo : EIATTR_SPARSE_MMA_MASK
	.align		4
.L_269:
        /*0068*/ 	.byte	0x03, 0x50
        /*006a*/ 	.short	0x0000


	//----- nvinfo : EIATTR_MAXREG_COUNT
	.align		4
        /*006c*/ 	.byte	0x03, 0x1b
        /*006e*/ 	.short	0x00ff


	//----- nvinfo : EIATTR_MERCURY_ISA_VERSION
	.align		4
        /*0070*/ 	.byte	0x03, 0x5f
        /*0072*/ 	.short	0x0101


	//----- nvinfo : EIATTR_VRC_CTA_INIT_COUNT
	.align		4
        /*0074*/ 	.byte	0x02, 0x4a
	.zero		1
	.zero		1


	//----- nvinfo : EIATTR_EXIT_INSTR_OFFSETS
	.align		4
        /*0078*/ 	.byte	0x04, 0x1c
        /*007a*/ 	.short	(.L_271 - .L_270)


	//   ....[0]....
.L_270:
        /*007c*/ 	.word	0x000000d0


	//   ....[1]....
        /*0080*/ 	.word	0x000001e0


	//----- nvinfo : EIATTR_CBANK_PARAM_SIZE
	.align		4
.L_271:
        /*0084*/ 	.byte	0x03, 0x19
        /*0086*/ 	.short	0x0024


	//----- nvinfo : EIATTR_PARAM_CBANK
	.align		4
        /*0088*/ 	.byte	0x04, 0x0a
        /*008a*/ 	.short	(.L_273 - .L_272)
	.align		4
.L_272:
        /*008c*/ 	.word	index@(.nv.constant0._Z10abs_kernelIfLi1EEvPKT_iPS0_iii)
        /*0090*/ 	.short	0x0380
        /*0092*/ 	.short	0x0024


	//----- nvinfo : EIATTR_SW_WAR
	.align		4
.L_273:
        /*0094*/ 	.byte	0x04, 0x36
        /*0096*/ 	.short	(.L_275 - .L_274)
.L_274:
        /*0098*/ 	.word	0x00000008
.L_275:


//--------------------- .nv.info._Z18abs_inplace_kernelI6__halfLi4EEvPT_iii --------------------------
	.section	.nv.info._Z18abs_inplace_kernelI6__halfLi4EEvPT_iii,"",@"SHT_CUDA_INFO"
	.sectionflags	@""
	.align	4


	//----- nvinfo : EIATTR_CUDA_API_VERSION
	.align		4
        /*0000*/ 	.byte	0x04, 0x37
        /*0002*/ 	.short	(.L_277 - .L_276)
.L_276:
        /*0004*/ 	.word	0x00000082


	//----- nvinfo : EIATTR_KPARAM_INFO
	.align		4
.L_277:
        /*0008*/ 	.byte	0x04, 0x17
        /*000a*/ 	.short	(.L_279 - .L_278)
.L_278:
        /*000c*/ 	.word	0x00000000
        /*0010*/ 	.short	0x0003
        /*0012*/ 	.short	0x0010
        /*0014*/ 	.byte	0x00, 0xf0, 0x11, 0x00


	//----- nvinfo : EIATTR_KPARAM_INFO
	.align		4
.L_279:
        /*0018*/ 	.byte	0x04, 0x17
        /*001a*/ 	.short	(.L_281 - .L_280)
.L_280:
        /*001c*/ 	.word	0x00000000
        /*0020*/ 	.short	0x0002
        /*0022*/ 	.short	0x000c
        /*0024*/ 	.byte	0x00, 0xf0, 0x11, 0x00


	//----- nvinfo : EIATTR_KPARAM_INFO
	.align		4
.L_281:
        /*0028*/ 	.byte	0x04, 0x17
        /*002a*/ 	.short	(.L_283 - .L_282)
.L_282:
        /*002c*/ 	.word	0x00000000
        /*0030*/ 	.short	0x0001
        /*0032*/ 	.short	0x0008
        /*0034*/ 	.byte	0x00, 0xf0, 0x11, 0x00


	//----- nvinfo : EIATTR_KPARAM_INFO
	.align		4
.L_283:
        /*0038*/ 	.byte	0x04, 0x17
        /*003a*/ 	.short	(.L_285 - .L_284)
.L_284:
        /*003c*/ 	.word	0x00000000
        /*0040*/ 	.short	0x0000
        /*0042*/ 	.short	0x0000
        /*0044*/ 	.byte	0x00, 0xf5, 0x21, 0x00


	//----- nvinfo : EIATTR_SPARSE_MMA_MASK
	.align		4
.L_285:
        /*0048*/ 	.byte	0x03, 0x50
        /*004a*/ 	.short	0x0000


	//----- nvinfo : EIATTR_MAXREG_COUNT
	.align		4
        /*004c*/ 	.byte	0x03, 0x1b
        /*004e*/ 	.short	0x00ff


	//----- nvinfo : EIATTR_MERCURY_ISA_VERSION
	.align		4
        /*0050*/ 	.byte	0x03, 0x5f
        /*0052*/ 	.short	0x0101


	//----- nvinfo : EIATTR_VRC_CTA_INIT_COUNT
	.align		4
        /*0054*/ 	.byte	0x02, 0x4a
	.zero		1
	.zero		1


	//----- nvinfo : EIATTR_EXIT_INSTR_OFFSETS
	.align		4
        /*0058*/ 	.byte	0x04, 0x1c
        /*005a*/ 	.short	(.L_287 - .L_286)


	//   ....[0]....
.L_286:
        /*005c*/ 	.word	0x000000d0


	//   ....[1]....
        /*0060*/ 	.word	0x00000260


	//----- nvinfo : EIATTR_CBANK_PARAM_SIZE
	.align		4
.L_287:
        /*0064*/ 	.byte	0x03, 0x19
        /*0066*/ 	.short	0x0014


	//----- nvinfo : EIATTR_PARAM_CBANK
	.align		4
        /*0068*/ 	.byte	0x04, 0x0a
        /*006a*/ 	.short	(.L_289 - .L_288)
	.align		4
.L_288:
        /*006c*/ 	.word	index@(.nv.constant0._Z18abs_inplace_kernelI6__halfLi4EEvPT_iii)
        /*0070*/ 	.short	0x0380
        /*0072*/ 	.short	0x0014


	//----- nvinfo : EIATTR_SW_WAR
	.align		4
.L_289:
        /*0074*/ 	.byte	0x04, 0x36
        /*0076*/ 	.short	(.L_291 - .L_290)
.L_290:
        /*0078*/ 	.word	0x00000008
.L_291:


//--------------------- .nv.info._Z10abs_kernelI6__halfLi4EEvPKT_iPS1_iii --------------------------
	.section	.nv.info._Z10abs_kernelI6__halfLi4EEvPKT_iPS1_iii,"",@"SHT_CUDA_INFO"
	.sectionflags	@""
	.align	4


	//----- nvinfo : EIATTR_CUDA_API_VERSION
	.align		4
        /*0000*/ 	.byte	0x04, 0x37
        /*0002*/ 	.short	(.L_293 - .L_292)
.L_292:
        /*0004*/ 	.word	0x00000082


	//----- nvinfo : EIATTR_KPARAM_INFO
	.align		4
.L_293:
        /*0008*/ 	.byte	0x04, 0x17
        /*000a*/ 	.short	(.L_295 - .L_294)
.L_294:
        /*000c*/ 	.word	0x00000000
        /*0010*/ 	.short	0x0005
        /*0012*/ 	.short	0x0020
        /*0014*/ 	.byte	0x00, 0xf0, 0x11, 0x00


	//----- nvinfo : EIATTR_KPARAM_INFO
	.align		4
.L_295:
        /*0018*/ 	.byte	0x04, 0x17
        /*001a*/ 	.short	(.L_297 - .L_296)
.L_296:
        /*001c*/ 	.word	0x00000000
        /*0020*/ 	.short	0x0004
        /*0022*/ 	.short	0x001c
        /*0024*/ 	.byte	0x00, 0xf0, 0x11, 0x00


	//----- nvinfo : EIATTR_KPARAM_INFO
	.align		4
.L_297:
        /*0028*/ 	.byte	0x04, 0x17
        /*002a*/ 	.short	(.L_299 - .L_298)
.L_298:
        /*002c*/ 	.word	0x00000000
        /*0030*/ 	.short	0x0003
        /*0032*/ 	.short	0x0018
        /*0034*/ 	.byte	0x00, 0xf0, 0x11, 0x00


	//----- nvinfo : EIATTR_KPARAM_INFO
	.align		4
.L_299:
        /*0038*/ 	.byte	0x04, 0x17
        /*003a*/ 	.short	(.L_301 - .L_300)
.L_300:
        /*003c*/ 	.word	0x00000000
        /*0040*/ 	.short	0x0002
        /*0042*/ 	.short	0x0010
        /*0044*/ 	.byte	0x00, 0xf5, 0x21, 0x00


	//----- nvinfo : EIATTR_KPARAM_INFO
	.align		4
.L_301:
        /*0048*/ 	.byte	0x04, 0x17
        /*004a*/ 	.short	(.L_303 - .L_302)
.L_302:
        /*004c*/ 	.word	0x00000000
        /*0050*/ 	.short	0x0001
        /*0052*/ 	.short	0x0008
        /*0054*/ 	.byte	0x00, 0xf0, 0x11, 0x00


	//----- nvinfo : EIATTR_KPARAM_INFO
	.align		4
.L_303:
        /*0058*/ 	.byte	0x04, 0x17
        /*005a*/ 	.short	(.L_305 - .L_304)
.L_304:
        /*005c*/ 	.word	0x00000000
        /*0060*/ 	.short	0x0000
        /*0062*/ 	.short	0x0000
        /*0064*/ 	.byte	0x00, 0xf5, 0x21, 0x00


	//----- nvinfo : EIATTR_SPARSE_MMA_MASK
	.align		4
.L_305:
        /*0068*/ 	.byte	0x03, 0x50
        /*006a*/ 	.short	0x0000


	//----- nvinfo : EIATTR_MAXREG_COUNT
	.align		4
        /*006c*/ 	.byte	0x03, 0x1b
        /*006e*/ 	.short	0x00ff


	//----- nvinfo : EIATTR_MERCURY_ISA_VERSION
	.align		4
        /*0070*/ 	.byte	0x03, 0x5f
        /*0072*/ 	.short	0x0101


	//----- nvinfo : EIATTR_VRC_CTA_INIT_COUNT
	.align		4
        /*0074*/ 	.byte	0x02, 0x4a
	.zero		1
	.zero		1


	//----- nvinfo : EIATTR_EXIT_INSTR_OFFSETS
	.align		4
        /*0078*/ 	.byte	0x04, 0x1c
        /*007a*/ 	.short	(.L_307 - .L_306)


	//   ....[0]....
.L_306:
        /*007c*/ 	.word	0x000000d0


	//   ....[1]....
        /*0080*/ 	.word	0x000002c0


	//----- nvinfo : EIATTR_CBANK_PARAM_SIZE
	.align		4
.L_307:
        /*0084*/ 	.byte	0x03, 0x19
        /*0086*/ 	.short	0x0024


	//----- nvinfo : EIATTR_PARAM_CBANK
	.align		4
        /*0088*/ 	.byte	0x04, 0x0a
        /*008a*/ 	.short	(.L_309 - .L_308)
	.align		4
.L_308:
        /*008c*/ 	.word	index@(.nv.constant0._Z10abs_kernelI6__halfLi4EEvPKT_iPS1_iii)
        /*0090*/ 	.short	0x0380
        /*0092*/ 	.short	0x0024


	//----- nvinfo : EIATTR_SW_WAR
	.align		4
.L_309:
        /*0094*/ 	.byte	0x04, 0x36
        /*0096*/ 	.short	(.L_311 - .L_310)
.L_310:
        /*0098*/ 	.word	0x00000008
.L_311:


//--------------------- .nv.info._Z18abs_inplace_kernelI6__halfLi3EEvPT_iii --------------------------
	.section	.nv.info._Z18abs_inplace_kernelI6__halfLi3EEvPT_iii,"",@"SHT_CUDA_INFO"
	.sectionflags	@""
	.align	4


	//----- nvinfo : EIATTR_CUDA_API_VERSION
	.align		4
        /*0000*/ 	.byte	0x04, 0x37
        /*0002*/ 	.short	(.L_313 - .L_312)
.L_312:
        /*0004*/ 	.word	0x00000082


	//----- nvinfo : EIATTR_KPARAM_INFO
	.align		4
.L_313:
        /*0008*/ 	.byte	0x04, 0x17
        /*000a*/ 	.short	(.L_315 - .L_314)
.L_314:
        /*000c*/ 	.word	0x00000000
        /*0010*/ 	.short	0x0003
        /*0012*/ 	.short	0x0010
        /*0014*/ 	.byte	0x00, 0xf0, 0x11, 0x00


	//----- nvinfo : EIATTR_KPARAM_INFO
	.align		4
.L_315:
        /*0018*/ 	.byte	0x04, 0x17
        /*001a*/ 	.short	(.L_317 - .L_316)
.L_316:
        /*001c*/ 	.word	0x00000000
        /*0020*/ 	.short	0x0002
        /*0022*/ 	.short	0x000c
        /*0024*/ 	.byte	0x00, 0xf0, 0x11, 0x00


	//----- nvinfo : EIATTR_KPARAM_INFO
	.align		4
.L_317:
        /*0028*/ 	.byte	0x04, 0x17
        /*002a*/ 	.short	(.L_319 - .L_318)
.L_318:
        /*002c*/ 	.word	0x00000000
        /*0030*/ 	.short	0x0001
        /*0032*/ 	.short	0x0008
        /*0034*/ 	.byte	0x00, 0xf0, 0x11, 0x00


	//----- nvinfo : EIATTR_KPARAM_INFO
	.align		4
.L_319:
        /*0038*/ 	.byte	0x04, 0x17
        /*003a*/ 	.short	(.L_321 - .L_320)
.L_320:
        /*003c*/ 	.word	0x00000000
        /*0040*/ 	.short	0x0000
        /*0042*/ 	.short	0x0000
        /*0044*/ 	.byte	0x00, 0xf5, 0x21, 0x00


	//----- nvinfo : EIATTR_SPARSE_MMA_MASK
	.align		4
.L_321:
        /*0048*/ 	.byte	0x03, 0x50
        /*004a*/ 	.short	0x0000


	//----- nvinfo : EIATTR_MAXREG_COUNT
	.align		4
        /*004c*/ 	.byte	0x03, 0x1b
        /*004e*/ 	.short	0x00ff


	//----- nvinfo : EIATTR_MERCURY_ISA_VERSION
	.align		4
        /*0050*/ 	.byte	0x03, 0x5f
        /*0052*/ 	.short	0x0101


	//----- nvinfo : EIATTR_VRC_CTA_INIT_COUNT
	.align		4
        /*0054*/ 	.byte	0x02, 0x4a
	.zero		1
	.zero		1


	//----- nvinfo : EIATTR_EXIT_INSTR_OFFSETS
	.align		4
        /*0058*/ 	.byte	0x04, 0x1c
        /*005a*/ 	.short	(.L_323 - .L_322)


	//   ....[0]....
.L_322:
        /*005c*/ 	.word	0x000000d0


	//   ....[1]....
        /*0060*/ 	.word	0x00000220


	//----- nvinfo : EIATTR_CBANK_PARAM_SIZE
	.align		4
.L_323:
        /*0064*/ 	.byte	0x03, 0x19
        /*0066*/ 	.short	0x0014


	//----- nvinfo : EIATTR_PARAM_CBANK
	.align		4
        /*0068*/ 	.byte	0x04, 0x0a
        /*006a*/ 	.short	(.L_325 - .L_324)
	.align		4
.L_324:
        /*006c*/ 	.word	index@(.nv.constant0._Z18abs_inplace_kernelI6__halfLi3EEvPT_iii)
        /*0070*/ 	.short	0x0380
        /*0072*/ 	.short	0x0014


	//----- nvinfo : EIATTR_SW_WAR
	.align		4
.L_325:
        /*0074*/ 	.byte	0x04, 0x36
        /*0076*/ 	.short	(.L_327 - .L_326)
.L_326:
        /*0078*/ 	.word	0x00000008
.L_327:


//--------------------- .nv.info._Z10abs_kernelI6__halfLi3EEvPKT_iPS1_iii --------------------------
	.section	.nv.info._Z10abs_kernelI6__halfLi3EEvPKT_iPS1_iii,"",@"SHT_CUDA_INFO"
	.sectionflags	@""
	.align	4


	//----- nvinfo : EIATTR_CUDA_API_VERSION
	.align		4
        /*0000*/ 	.byte	0x04, 0x37
        /*0002*/ 	.short	(.L_329 - .L_328)
.L_328:
        /*0004*/ 	.word	0x00000082


	//----- nvinfo : EIATTR_KPARAM_INFO
	.align		4
.L_329:
        /*0008*/ 	.byte	0x04, 0x17
        /*000a*/ 	.short	(.L_331 - .L_330)
.L_330:
        /*000c*/ 	.word	0x00000000
        /*0010*/ 	.short	0x0005
        /*0012*/ 	.short	0x0020
        /*0014*/ 	.byte	0x00, 0xf0, 0x11, 0x00


	//----- nvinfo : EIATTR_KPARAM_INFO
	.align		4
.L_331:
        /*0018*/ 	.byte	0x04, 0x17
        /*001a*/ 	.short	(.L_333 - .L_332)
.L_332:
        /*001c*/ 	.word	0x00000000
        /*0020*/ 	.short	0x0004
        /*0022*/ 	.short	0x001c
        /*0024*/ 	.byte	0x00, 0xf0, 0x11, 0x00


	//----- nvinfo : EIATTR_KPARAM_INFO
	.align		4
.L_333:
        /*0028*/ 	.byte	0x04, 0x17
        /*002a*/ 	.short	(.L_335 - .L_334)
.L_334:
        /*002c*/ 	.word	0x00000000
        /*0030*/ 	.short	0x0003
        /*0032*/ 	.short	0x0018
        /*0034*/ 	.byte	0x00, 0xf0, 0x11, 0x00


	//----- nvinfo : EIATTR_KPARAM_INFO
	.align		4
.L_335:
        /*0038*/ 	.byte	0x04, 0x17
        /*003a*/ 	.short	(.L_337 - .L_336)
.L_336:
        /*003c*/ 	.word	0x00000000
        /*0040*/ 	.short	0x0002
        /*0042*/ 	.short	0x0010
        /*0044*/ 	.byte	0x00, 0xf5, 0x21, 0x00


	//----- nvinfo : EIATTR_KPARAM_INFO
	.align		4
.L_337:
        /*0048*/ 	.byte	0x04, 0x17
        /*004a*/ 	.short	(.L_339 - .L_338)
.L_338:
        /*004c*/ 	.word	0x00000000
        /*0050*/ 	.short	0x0001
        /*0052*/ 	.short	0x0008
        /*0054*/ 	.byte	0x00, 0xf0, 0x11, 0x00


	//----- nvinfo : EIATTR_KPARAM_INFO
	.align		4
.L_339:
        /*0058*/ 	.byte	0x04, 0x17
        /*005a*/ 	.short	(.L_341 - .L_340)
.L_340:
        /*005c*/ 	.word	0x00000000
        /*0060*/ 	.short	0x0000
        /*0062*/ 	.short	0x0000
        /*0064*/ 	.byte	0x00, 0xf5, 0x21, 0x00


	//----- nvinfo : EIATTR_SPARSE_MMA_MASK
	.align		4
.L_341:
        /*0068*/ 	.byte	0x03, 0x50
        /*006a*/ 	.short	0x0000


	//----- nvinfo : EIATTR_MAXREG_COUNT
	.align		4
        /*006c*/ 	.byte	0x03, 0x1b
        /*006e*/ 	.short	0x00ff


	//----- nvinfo : EIATTR_MERCURY_ISA_VERSION
	.align		4
        /*0070*/ 	.byte	0x03, 0x5f
        /*0072*/ 	.short	0x0101


	//----- nvinfo : EIATTR_VRC_CTA_INIT_COUNT
	.align		4
        /*0074*/ 	.byte	0x02, 0x4a
	.zero		1
	.zero		1


	//----- nvinfo : EIATTR_EXIT_INSTR_OFFSETS
	.align		4
        /*0078*/ 	.byte	0x04, 0x1c
        /*007a*/ 	.short	(.L_343 - .L_342)


	//   ....[0]....
.L_342:
        /*007c*/ 	.word	0x000000d0


	//   ....[1]....
        /*0080*/ 	.word	0x00000280


	//----- nvinfo : EIATTR_CBANK_PARAM_SIZE
	.align		4
.L_343:
        /*0084*/ 	.byte	0x03, 0x19
        /*0086*/ 	.short	0x0024


	//----- nvinfo : EIATTR_PARAM_CBANK
	.align		4
        /*0088*/ 	.byte	0x04, 0x0a
        /*008a*/ 	.short	(.L_345 - .L_344)
	.align		4
.L_344:
        /*008c*/ 	.word	index@(.nv.constant0._Z10abs_kernelI6__halfLi3EEvPKT_iPS1_iii)
        /*0090*/ 	.short	0x0380
        /*0092*/ 	.short	0x0024


	//----- nvinfo : EIATTR_SW_WAR
	.align		4
.L_345:
        /*0094*/ 	.byte	0x04, 0x36
        /*0096*/ 	.short	(.L_347 - .L_346)
.L_346:
        /*0098*/ 	.word	0x00000008
.L_347:


//--------------------- .nv.info._Z18abs_inplace_kernelI6__halfLi1EEvPT_iii --------------------------
	.section	.nv.info._Z18abs_inplace_kernelI6__halfLi1EEvPT_iii,"",@"SHT_CUDA_INFO"
	.sectionflags	@""
	.align	4


	//----- nvinfo : EIATTR_CUDA_API_VERSION
	.align		4
        /*0000*/ 	.byte	0x04, 0x37
        /*0002*/ 	.short	(.L_349 - .L_348)
.L_348:
        /*0004*/ 	.word	0x00000082


	//----- nvinfo : EIATTR_KPARAM_INFO
	.align		4
.L_349:
        /*0008*/ 	.byte	0x04, 0x17
        /*000a*/ 	.short	(.L_351 - .L_350)
.L_350:
        /*000c*/ 	.word	0x00000000
        /*0010*/ 	.short	0x0003
        /*0012*/ 	.short	0x0010
        /*0014*/ 	.byte	0x00, 0xf0, 0x11, 0x00


	//----- nvinfo : EIATTR_KPARAM_INFO
	.align		4
.L_351:
        /*0018*/ 	.byte	0x04, 0x17
        /*001a*/ 	.short	(.L_353 - .L_352)
.L_352:
        /*001c*/ 	.word	0x00000000
        /*0020*/ 	.short	0x0002
        /*0022*/ 	.short	0x000c
        /*0024*/ 	.byte	0x00, 0xf0, 0x11, 0x00


	//----- nvinfo : EIATTR_KPARAM_INFO
	.align		4
.L_353:
        /*0028*/ 	.byte	0x04, 0x17
        /*002a*/ 	.short	(.L_355 - .L_354)
.L_354:
        /*002c*/ 	.word	0x00000000
        /*0030*/ 	.short	0x0001
        /*0032*/ 	.short	0x0008
        /*0034*/ 	.byte	0x00, 0xf0, 0x11, 0x00


	//----- nvinfo : EIATTR_KPARAM_INFO
	.align		4
.L_355:
        /*0038*/ 	.byte	0x04, 0x17
        /*003a*/ 	.short	(.L_357 - .L_356)
.L_356:
        /*003c*/ 	.word	0x00000000
        /*0040*/ 	.short	0x0000
        /*0042*/ 	.short	0x0000
        /*0044*/ 	.byte	0x00, 0xf5, 0x21, 0x00


	//----- nvinfo : EIATTR_SPARSE_MMA_MASK
	.align		4
.L_357:
        /*0048*/ 	.byte	0x03, 0x50
        /*004a*/ 	.short	0x0000


	//----- nvinfo : EIATTR_MAXREG_COUNT
	.align		4
        /*004c*/ 	.byte	0x03, 0x1b
        /*004e*/ 	.short	0x00ff


	//----- nvinfo : EIATTR_MERCURY_ISA_VERSION
	.align		4
        /*0050*/ 	.byte	0x03, 0x5f
        /*0052*/ 	.short	0x0101


	//----- nvinfo : EIATTR_VRC_CTA_INIT_COUNT
	.align		4
        /*0054*/ 	.byte	0x02, 0x4a
	.zero		1
	.zero		1


	//----- nvinfo : EIATTR_EXIT_INSTR_OFFSETS
	.align		4
        /*0058*/ 	.byte	0x04, 0x1c
        /*005a*/ 	.short	(.L_359 - .L_358)


	//   ....[0]....
.L_358:
        /*005c*/ 	.word	0x000000d0


	//   ....[1]....
        /*0060*/ 	.word	0x00000190


	//----- nvinfo : EIATTR_CBANK_PARAM_SIZE
	.align		4
.L_359:
        /*0064*/ 	.byte	0x03, 0x19
        /*0066*/ 	.short	0x0014


	//----- nvinfo : EIATTR_PARAM_CBANK
	.align		4
        /*0068*/ 	.byte	0x04, 0x0a
        /*006a*/ 	.short	(.L_361 - .L_360)
	.align		4
.L_360:
        /*006c*/ 	.word	index@(.nv.constant0._Z18abs_inplace_kernelI6__halfLi1EEvPT_iii)
        /*0070*/ 	.short	0x0380
        /*0072*/ 	.short	0x0014


	//----- nvinfo : EIATTR_SW_WAR
	.align		4
.L_361:
        /*0074*/ 	.byte	0x04, 0x36
        /*0076*/ 	.short	(.L_363 - .L_362)
.L_362:
        /*0078*/ 	.word	0x00000008
.L_363:


//--------------------- .nv.info._Z10abs_kernelI6__halfLi1EEvPKT_iPS1_iii --------------------------
	.section	.nv.info._Z10abs_kernelI6__halfLi1EEvPKT_iPS1_iii,"",@"SHT_CUDA_INFO"
	.sectionflags	@""
	.align	4


	//----- nvinfo : EIATTR_CUDA_API_VERSION
	.align		4
        /*0000*/ 	.byte	0x04, 0x37
        /*0002*/ 	.short	(.L_365 - .L_364)
.L_364:
        /*0004*/ 	.word	0x00000082


	//----- nvinfo : EIATTR_KPARAM_INFO
	.align		4
.L_365:
        /*0008*/ 	.byte	0x04, 0x17
        /*000a*/ 	.short	(.L_367 - .L_366)
.L_366:
        /*000c*/ 	.word	0x00000000
        /*0010*/ 	.short	0x0005
        /*0012*/ 	.short	0x0020
        /*0014*/ 	.byte	0x00, 0xf0, 0x11, 0x00


	//----- nvinfo : EIATTR_KPARAM_INFO
	.align		4
.L_367:
        /*0018*/ 	.byte	0x04, 0x17
        /*001a*/ 	.short	(.L_369 - .L_368)
.L_368:
        /*001c*/ 	.word	0x00000000
        /*0020*/ 	.short	0x0004
        /*0022*/ 	.short	0x001c
        /*0024*/ 	.byte	0x00, 0xf0, 0x11, 0x00


	//----- nvinfo : EIATTR_KPARAM_INFO
	.align		4
.L_369:
        /*0028*/ 	.byte	0x04, 0x17
        /*002a*/ 	.short	(.L_371 - .L_370)
.L_370:
        /*002c*/ 	.word	0x00000000
        /*0030*/ 	.short	0x0003
        /*0032*/ 	.short	0x0018
        /*0034*/ 	.byte	0x00, 0xf0, 0x11, 0x00


	//----- nvinfo : EIATTR_KPARAM_INFO
	.align		4
.L_371:
        /*0038*/ 	.byte	0x04, 0x17
        /*003a*/ 	.short	(.L_373 - .L_372)
.L_372:
        /*003c*/ 	.word	0x00000000
        /*0040*/ 	.short	0x0002
        /*0042*/ 	.short	0x0010
        /*0044*/ 	.byte	0x00, 0xf5, 0x21, 0x00


	//----- nvinfo : EIATTR_KPARAM_INFO
	.align		4
.L_373:
        /*0048*/ 	.byte	0x04, 0x17
        /*004a*/ 	.short	(.L_375 - .L_374)
.L_374:
        /*004c*/ 	.word	0x00000000
        /*0050*/ 	.short	0x0001
        /*0052*/ 	.short	0x0008
        /*0054*/ 	.byte	0x00, 0xf0, 0x11, 0x00


	//----- nvinfo : EIATTR_KPARAM_INFO
	.align		4
.L_375:
        /*0058*/ 	.byte	0x04, 0x17
        /*005a*/ 	.short	(.L_377 - .L_376)
.L_376:
        /*005c*/ 	.word	0x00000000
        /*0060*/ 	.short	0x0000
        /*0062*/ 	.short	0x0000
        /*0064*/ 	.byte	0x00, 0xf5, 0x21, 0x00


	//----- nvinfo : EIATTR_SPARSE_MMA_MASK
	.align		4
.L_377:
        /*0068*/ 	.byte	0x03, 0x50
        /*006a*/ 	.short	0x0000


	//----- nvinfo : EIATTR_MAXREG_COUNT
	.align		4
        /*006c*/ 	.byte	0x03, 0x1b
        /*006e*/ 	.short	0x00ff


	//----- nvinfo : EIATTR_MERCURY_ISA_VERSION
	.align		4
        /*0070*/ 	.byte	0x03, 0x5f
        /*0072*/ 	.short	0x0101


	//----- nvinfo : EIATTR_VRC_CTA_INIT_COUNT
	.align		4
        /*0074*/ 	.byte	0x02, 0x4a
	.zero		1
	.zero		1


	//----- nvinfo : EIATTR_EXIT_INSTR_OFFSETS
	.align		4
        /*0078*/ 	.byte	0x04, 0x1c
        /*007a*/ 	.short	(.L_379 - .L_378)


	//   ....[0]....
.L_378:
        /*007c*/ 	.word	0x000000d0


	//   ....[1]....
        /*0080*/ 	.word	0x000001f0


	//----- nvinfo : EIATTR_CBANK_PARAM_SIZE
	.align		4
.L_379:
        /*0084*/ 	.byte	0x03, 0x19
        /*0086*/ 	.short	0x0024


	//----- nvinfo : EIATTR_PARAM_CBANK
	.align		4
        /*0088*/ 	.byte	0x04, 0x0a
        /*008a*/ 	.short	(.L_381 - .L_380)
	.align		4
.L_380:
        /*008c*/ 	.word	index@(.nv.constant0._Z10abs_kernelI6__halfLi1EEvPKT_iPS1_iii)
        /*0090*/ 	.short	0x0380
        /*0092*/ 	.short	0x0024


	//----- nvinfo : EIATTR_SW_WAR
	.align		4
.L_381:
        /*0094*/ 	.byte	0x04, 0x36
        /*0096*/ 	.short	(.L_383 - .L_382)
.L_382:
        /*0098*/ 	.word	0x00000008
.L_383:


//--------------------- .nv.info._Z18abs_inplace_kernelIsLi4EEvPT_iii --------------------------
	.section	.nv.info._Z18abs_inplace_kernelIsLi4EEvPT_iii,"",@"SHT_CUDA_INFO"
	.sectionflags	@""
	.align	4


	//----- nvinfo : EIATTR_CUDA_API_VERSION
	.align		4
        /*0000*/ 	.byte	0x04, 0x37
        /*0002*/ 	.short	(.L_385 - .L_384)
.L_384:
        /*0004*/ 	.word	0x00000082


	//----- nvinfo : EIATTR_KPARAM_INFO
	.align		4
.L_385:
        /*0008*/ 	.byte	0x04, 0x17
        /*000a*/ 	.short	(.L_387 - .L_386)
.L_386:
        /*000c*/ 	.word	0x00000000
        /*0010*/ 	.short	0x0003
        /*0012*/ 	.short	0x0010
        /*0014*/ 	.byte	0x00, 0xf0, 0x11, 0x00


	//----- nvinfo : EIATTR_KPARAM_INFO
	.align		4
.L_387:
        /*0018*/ 	.byte	0x04, 0x17
        /*001a*/ 	.short	(.L_389 - .L_388)
.L_388:
        /*001c*/ 	.word	0x00000000
        /*0020*/ 	.short	0x0002
        /*0022*/ 	.short	0x000c
        /*0024*/ 	.byte	0x00, 0xf0, 0x11, 0x00


	//----- nvinfo : EIATTR_KPARAM_INFO
	.align		4
.L_389:
        /*0028*/ 	.byte	0x04, 0x17
        /*002a*/ 	.short	(.L_391 - .L_390)
.L_390:
        /*002c*/ 	.word	0x00000000
        /*0030*/ 	.short	0x0001
        /*0032*/ 	.short	0x0008
        /*0034*/ 	.byte	0x00, 0xf0, 0x11, 0x00


	//----- nvinfo : EIATTR_KPARAM_INFO
	.align		4
.L_391:
        /*0038*/ 	.byte	0x04, 0x17
        /*003a*/ 	.short	(.L_393 - .L_392)
.L_392:
        /*003c*/ 	.word	0x00000000
        /*0040*/ 	.short	0x0000
        /*0042*/ 	.short	0x0000
        /*0044*/ 	.byte	0x00, 0xf5, 0x21, 0x00


	//----- nvinfo : EIATTR_SPARSE_MMA_MASK
	.align		4
.L_393:
        /*0048*/ 	.byte	0x03, 0x50
        /*004a*/ 	.short	0x0000


	//----- nvinfo : EIATTR_MAXREG_COUNT
	.align		4
        /*004c*/ 	.byte	0x03, 0x1b
        /*004e*/ 	.short	0x00ff


	//----- nvinfo : EIATTR_MERCURY_ISA_VERSION
	.align		4
        /*0050*/ 	.byte	0x03, 0x5f
        /*0052*/ 	.short	0x0101


	//----- nvinfo : EIATTR_VRC_CTA_INIT_COUNT
	.align		4
        /*0054*/ 	.byte	0x02, 0x4a
	.zero		1
	.zero		1


	//----- nvinfo : EIATTR_EXIT_INSTR_OFFSETS
	.align		4
        /*0058*/ 	.byte	0x04, 0x1c
        /*005a*/ 	.short	(.L_395 - .L_394)


	//   ....[0]....
.L_394:
        /*005c*/ 	.word	0x000000d0


	//   ....[1]....
        /*0060*/ 	.word	0x000002a0


	//----- nvinfo : EIATTR_CBANK_PARAM_SIZE
	.align		4
.L_395:
        /*0064*/ 	.byte	0x03, 0x19
        /*0066*/ 	.short	0x0014


	//----- nvinfo : EIATTR_PARAM_CBANK
	.align		4
        /*0068*/ 	.byte	0x04, 0x0a
        /*006a*/ 	.short	(.L_397 - .L_396)
	.align		4
.L_396:
        /*006c*/ 	.word	index@(.nv.constant0._Z18abs_inplace_kernelIsLi4EEvPT_iii)
        /*0070*/ 	.short	0x0380
        /*0072*/ 	.short	0x0014


	//----- nvinfo : EIATTR_SW_WAR
	.align		4
.L_397:
        /*0074*/ 	.byte	0x04, 0x36
        /*0076*/ 	.short	(.L_399 - .L_398)
.L_398:
        /*0078*/ 	.word	0x00000008
.L_399:


//--------------------- .nv.info._Z10abs_kernelIsLi4EEvPKT_iPS0_iii --------------------------
	.section	.nv.info._Z10abs_kernelIsLi4EEvPKT_iPS0_iii,"",@"SHT_CUDA_INFO"
	.sectionflags	@""
	.align	4


	//----- nvinfo : EIATTR_CUDA_API_VERSION
	.align		4
        /*0000*/ 	.byte	0x04, 0x37
        /*0002*/ 	.short	(.L_401 - .L_400)
.L_400:
        /*0004*/ 	.word	0x00000082


	//----- nvinfo : EIATTR_KPARAM_INFO
	.align		4
.L_401:
        /*0008*/ 	.byte	0x04, 0x17
        /*000a*/ 	.short	(.L_403 - .L_402)
.L_402:
        /*000c*/ 	.word	0x00000000
        /*0010*/ 	.short	0x0005
        /*0012*/ 	.short	0x0020
        /*0014*/ 	.byte	0x00, 0xf0, 0x11, 0x00


	//----- nvinfo : EIATTR_KPARAM_INFO
	.align		4
.L_403:
        /*0018*/ 	.byte	0x04, 0x17
        /*001a*/ 	.short	(.L_405 - .L_404)
.L_404:
        /*001c*/ 	.word	0x00000000
        /*0020*/ 	.short	0x0004
        /*0022*/ 	.short	0x001c
        /*0024*/ 	.byte	0x00, 0xf0, 0x11, 0x00


	//----- nvinfo : EIATTR_KPARAM_INFO
	.align		4
.L_405:
        /*0028*/ 	.byte	0x04, 0x17
        /*002a*/ 	.short	(.L_407 - .L_406)
.L_406:
        /*002c*/ 	.word	0x00000000
        /*0030*/ 	.short	0x0003
        /*0032*/ 	.short	0x0018
        /*0034*/ 	.byte	0x00, 0xf0, 0x11, 0x00


	//----- nvinfo : EIATTR_KPARAM_INFO
	.align		4
.L_407:
        /*0038*/ 	.byte	0x04, 0x17
        /*003a*/ 	.short	(.L_409 - .L_408)
.L_408:
        /*003c*/ 	.word	0x00000000
        /*0040*/ 	.short	0x0002
        /*0042*/ 	.short	0x0010
        /*0044*/ 	.byte	0x00, 0xf5, 0x21, 0x00


	//----- nvinfo : EIATTR_KPARAM_INFO
	.align		4
.L_409:
        /*0048*/ 	.byte	0x04, 0x17
        /*004a*/ 	.short	(.L_411 - .L_410)
.L_410:
        /*004c*/ 	.word	0x00000000
        /*0050*/ 	.short	0x0001
        /*0052*/ 	.short	0x0008
        /*0054*/ 	.byte	0x00, 0xf0, 0x11, 0x00


	//----- nvinfo : EIATTR_KPARAM_INFO
	.align		4
.L_411:
        /*0058*/ 	.byte	0x04, 0x17
        /*005a*/ 	.short	(.L_413 - .L_412)
.L_412:
        /*005c*/ 	.word	0x00000000
        /*0060*/ 	.short	0x0000
        /*0062*/ 	.short	0x0000
        /*0064*/ 	.byte	0x00, 0xf5, 0x21, 0x00


	//----- nvinfo : EIATTR_SPARSE_MMA_MASK
	.align		4
.L_413:
        /*0068*/ 	.byte	0x03, 0x50
        /*006a*/ 	.short	0x0000


	//----- nvinfo : EIATTR_MAXREG_COUNT
	.align		4
        /*006c*/ 	.byte	0x03, 0x1b
        /*006e*/ 	.short	0x00ff


	//----- nvinfo : EIATTR_MERCURY_ISA_VERSION
	.align		4
        /*0070*/ 	.byte	0x03, 0x5f
        /*0072*/ 	.short	0x0101


	//----- nvinfo : EIATTR_VRC_CTA_INIT_COUNT
	.align		4
        /*0074*/ 	.byte	0x02, 0x4a
	.zero		1
	.zero		1


	//----- nvinfo : EIATTR_EXIT_INSTR_OFFSETS
	.align		4
        /*0078*/ 	.byte	0x04, 0x1c
        /*007a*/ 	.short	(.L_415 - .L_414)


	//   ....[0]....
.L_414:
        /*007c*/ 	.word	0x000000d0


	//   ....[1]....
        /*0080*/ 	.word	0x00000300


	//----- nvinfo : EIATTR_CBANK_PARAM_SIZE
	.align		4
.L_415:
        /*0084*/ 	.byte	0x03, 0x19
        /*0086*/ 	.short	0x0024


	//----- nvinfo : EIATTR_PARAM_CBANK
	.align		4
        /*0088*/ 	.byte	0x04, 0x0a
        /*008a*/ 	.short	(.L_417 - .L_416)
	.align		4
.L_416:
        /*008c*/ 	.word	index@(.nv.constant0._Z10abs_kernelIsLi4EEvPKT_iPS0_iii)
        /*0090*/ 	.short	0x0380
        /*0092*/ 	.short	0x0024


	//----- nvinfo : EIATTR_SW_WAR
	.align		4
.L_417:
        /*0094*/ 	.byte	0x04, 0x36
        /*0096*/ 	.short	(.L_419 - .L_418)
.L_418:
        /*0098*/ 	.word	0x00000008
.L_419:


//--------------------- .nv.info._Z22abs_ac4_inplace_kernelIsEvPT_iii --------------------------
	.section	.nv.info._Z22abs_ac4_inplace_kernelIsEvPT_iii,"",@"SHT_CUDA_INFO"
	.sectionflags	@""
	.align	4


	//----- nvinfo : EIATTR_CUDA_API_VERSION
	.align		4
        /*0000*/ 	.byte	0x04, 0x37
        /*0002*/ 	.short	(.L_421 - .L_420)
.L_420:
        /*0004*/ 	.word	0x00000082


	//----- nvinfo : EIATTR_KPARAM_INFO
	.align		4
.L_421:
        /*0008*/ 	.byte	0x04, 0x17
        /*000a*/ 	.short	(.L_423 - .L_422)
.L_422:
        /*000c*/ 	.word	0x00000000
        /*0010*/ 	.short	0x0003
        /*0012*/ 	.short	0x0010
        /*0014*/ 	.byte	0x00, 0xf0, 0x11, 0x00


	//----- nvinfo : EIATTR_KPARAM_INFO
	.align		4
.L_423:
        /*0018*/ 	.byte	0x04, 0x17
        /*001a*/ 	.short	(.L_425 - .L_424)
.L_424:
        /*001c*/ 	.word	0x00000000
        /*0020*/ 	.short	0x0002
        /*0022*/ 	.short	0x000c
        /*0024*/ 	.byte	0x00, 0xf0, 0x11, 0x00


	//----- nvinfo : EIATTR_KPARAM_INFO
	.align		4
.L_425:
        /*0028*/ 	.byte	0x04, 0x17
        /*002a*/ 	.short	(.L_427 - .L_426)
.L_426:
        /*002c*/ 	.word	0x00000000
        /*0030*/ 	.short	0x0001
        /*0032*/ 	.short	0x0008
        /*0034*/ 	.byte	0x00, 0xf0, 0x11, 0x00


	//----- nvinfo : EIATTR_KPARAM_INFO
	.align		4
.L_427:
        /*0038*/ 	.byte	0x04, 0x17
        /*003a*/ 	.short	(.L_429 - .L_428)
.L_428:
        /*003c*/ 	.word	0x00000000
        /*0040*/ 	.short	0x0000
        /*0042*/ 	.short	0x0000
        /*0044*/ 	.byte	0x00, 0xf5, 0x21, 0x00


	//----- nvinfo : EIATTR_SPARSE_MMA_MASK
	.align		4
.L_429:
        /*0048*/ 	.byte	0x03, 0x50
        /*004a*/ 	.short	0x0000


	//----- nvinfo : EIATTR_MAXREG_COUNT
	.align		4
        /*004c*/ 	.byte	0x03, 0x1b
        /*004e*/ 	.short	0x00ff


	//----- nvinfo : EIATTR_MERCURY_ISA_VERSION
	.align		4
        /*0050*/ 	.byte	0x03, 0x5f
        /*0052*/ 	.short	0x0101


	//----- nvinfo : EIATTR_VRC_CTA_INIT_COUNT
	.align		4
        /*0054*/ 	.byte	0x02, 0x4a
	.zero		1
	.zero		1


	//----- nvinfo : EIATTR_EXIT_INSTR_OFFSETS
	.align		4
        /*0058*/ 	.byte	0x04, 0x1c
        /*005a*/ 	.short	(.L_431 - .L_430)


	//   ....[0]....
.L_430:
        /*005c*/ 	.word	0x000000d0


	//   ....[1]....
        /*0060*/ 	.word	0x00000250


	//----- nvinfo : EIATTR_CBANK_PARAM_SIZE
	.align		4
.L_431:
        /*0064*/ 	.byte	0x03, 0x19
        /*0066*/ 	.short	0x0014


	//----- nvinfo : EIATTR_PARAM_CBANK
	.align		4
        /*0068*/ 	.byte	0x04, 0x0a
        /*006a*/ 	.short	(.L_433 - .L_432)
	.align		4
.L_432:
        /*006c*/ 	.word	index@(.nv.constant0._Z22abs_ac4_inplace_kernelIsEvPT_iii)
        /*0070*/ 	.short	0x0380
        /*0072*/ 	.short	0x0014


	//----- nvinfo : EIATTR_SW_WAR
	.align		4
.L_433:
        /*0074*/ 	.byte	0x04, 0x36
        /*0076*/ 	.short	(.L_435 - .L_434)
.L_434:
        /*0078*/ 	.word	0x00000008
.L_435:


//--------------------- .nv.info._Z14abs_ac4_kernelIsEvPKT_iPS0_iii --------------------------
	.section	.nv.info._Z14abs_ac4_kernelIsEvPKT_iPS0_iii,"",@"SHT_CUDA_INFO"
	.sectionflags	@""
	.align	4


	//----- nvinfo : EIATTR_CUDA_API_VERSION
	.align		4
        /*0000*/ 	.byte	0x04, 0x37
        /*0002*/ 	.short	(.L_437 - .L_436)
.L_436:
        /*0004*/ 	.word	0x00000082


	//----- nvinfo : EIATTR_KPARAM_INFO
	.align		4
.L_437:
        /*0008*/ 	.byte	0x04, 0x17
        /*000a*/ 	.short	(.L_439 - .L_438)
.L_438:
        /*000c*/ 	.word	0x00000000
        /*0010*/ 	.short	0x0005
        /*0012*/ 	.short	0x0020
        /*0014*/ 	.byte	0x00, 0xf0, 0x11, 0x00


	//----- nvinfo : EIATTR_KPARAM_INFO
	.align		4
.L_439:
        /*0018*/ 	.byte	0x04, 0x17
        /*001a*/ 	.short	(.L_441 - .L_440)
.L_440:
        /*001c*/ 	.word	0x00000000
        /*0020*/ 	.short	0x0004
        /*0022*/ 	.short	0x001c
        /*0024*/ 	.byte	0x00, 0xf0, 0x11, 0x00


	//----- nvinfo : EIATTR_KPARAM_INFO
	.align		4
.L_441:
        /*0028*/ 	.byte	0x04, 0x17
        /*002a*/ 	.short	(.L_443 - .L_442)
.L_442:
        /*002c*/ 	.word	0x00000000
        /*0030*/ 	.short	0x0003
        /*0032*/ 	.short	0x0018
        /*0034*/ 	.byte	0x00, 0xf0, 0x11, 0x00


	//----- nvinfo : EIATTR_KPARAM_INFO
	.align		4
.L_443:
        /*0038*/ 	.byte	0x04, 0x17
        /*003a*/ 	.short	(.L_445 - .L_444)
.L_444:
        /*003c*/ 	.word	0x00000000
        /*0040*/ 	.short	0x0002
        /*0042*/ 	.short	0x0010
        /*0044*/ 	.byte	0x00, 0xf5, 0x21, 0x00


	//----- nvinfo : EIATTR_KPARAM_INFO
	.align		4
.L_445:
        /*0048*/ 	.byte	0x04, 0x17
        /*004a*/ 	.short	(.L_447 - .L_446)
.L_446:
        /*004c*/ 	.word	0x00000000
        /*0050*/ 	.short	0x0001
        /*0052*/ 	.short	0x0008
        /*0054*/ 	.byte	0x00, 0xf0, 0x11, 0x00


	//----- nvinfo : EIATTR_KPARAM_INFO
	.align		4
.L_447:
        /*0058*/ 	.byte	0x04, 0x17
        /*005a*/ 	.short	(.L_449 - .L_448)
.L_448:
        /*005c*/ 	.word	0x00000000
        /*0060*/ 	.short	0x0000
        /*0062*/ 	.short	0x0000
        /*0064*/ 	.byte	0x00, 0xf5, 0x21, 0x00


	//----- nvinfo : EIATTR_SPARSE_MMA_MASK
	.align		4
.L_449:
        /*0068*/ 	.byte	0x03, 0x50
        /*006a*/ 	.short	0x0000


	//----- nvinfo : EIATTR_MAXREG_COUNT
	.align		4
        /*006c*/ 	.byte	0x03, 0x1b
        /*006e*/ 	.short	0x00ff


	//----- nvinfo : EIATTR_MERCURY_ISA_VERSION
	.align		4
        /*0070*/ 	.byte	0x03, 0x5f
        /*0072*/ 	.short	0x0101


	//----- nvinfo : EIATTR_VRC_CTA_INIT_COUNT
	.align		4
        /*0074*/ 	.byte	0x02, 0x4a
	.zero		1
	.zero		1


	//----- nvinfo : EIATTR_EXIT_INSTR_OFFSETS
	.align		4
        /*0078*/ 	.byte	0x04, 0x1c
        /*007a*/ 	.short	(.L_451 - .L_450)


	//   ....[0]....
.L_450:
        /*007c*/ 	.word	0x000000d0


	//   ....[1]....
        /*0080*/ 	.word	0x000002d0


	//----- nvinfo : EIATTR_CBANK_PARAM_SIZE
	.align		4
.L_451:
        /*0084*/ 	.byte	0x03, 0x19
        /*0086*/ 	.short	0x0024


	//----- nvinfo : EIATTR_PARAM_CBANK
	.align		4
        /*0088*/ 	.byte	0x04, 0x0a
        /*008a*/ 	.short	(.L_453 - .L_452)
	.align		4
.L_452:
        /*008c*/ 	.word	index@(.nv.constant0._Z14abs_ac4_kernelIsEvPKT_iPS0_iii)
        /*0090*/ 	.short	0x0380
        /*0092*/ 	.short	0x0024


	//----- nvinfo : EIATTR_SW_WAR
	.align		4
.L_453:
        /*0094*/ 	.byte	0x04, 0x36
        /*0096*/ 	.short	(.L_455 - .L_454)
.L_454:
        /*0098*/ 	.word	0x00000008
.L_455:


//--------------------- .nv.info._Z18abs_inplace_kernelIsLi3EEvPT_iii --------------------------
	.section	.nv.info._Z18abs_inplace_kernelIsLi3EEvPT_iii,"",@"SHT_CUDA_INFO"
	.sectionflags	@""
	.align	4


	//----- nvinfo : EIATTR_CUDA_API_VERSION
	.align		4
        /*0000*/ 	.byte	0x04, 0x37
        /*0002*/ 	.short	(.L_457 - .L_456)
.L_456:
        /*0004*/ 	.word	0x00000082


	//----- nvinfo : EIATTR_KPARAM_INFO
	.align		4
.L_457:
        /*0008*/ 	.byte	0x04, 0x17
        /*000a*/ 	.short	(.L_459 - .L_458)
.L_458:
        /*000c*/ 	.word	0x00000000
        /*0010*/ 	.short	0x0003
        /*0012*/ 	.short	0x0010
        /*0014*/ 	.byte	0x00, 0xf0, 0x11, 0x00


	//----- nvinfo : EIATTR_KPARAM_INFO
	.align		4
.L_459:
        /*0018*/ 	.byte	0x04, 0x17
        /*001a*/ 	.short	(.L_461 - .L_460)
.L_460:
        /*001c*/ 	.word	0x00000000
        /*0020*/ 	.short	0x0002
        /*0022*/ 	.short	0x000c
        /*0024*/ 	.byte	0x00, 0xf0, 0x11, 0x00


	//----- nvinfo : EIATTR_KPARAM_INFO
	.align		4
.L_461:
        /*0028*/ 	.byte	0x04, 0x17
        /*002a*/ 	.short	(.L_463 - .L_462)
.L_462:
        /*002c*/ 	.word	0x00000000
        /*0030*/ 	.short	0x0001
        /*0032*/ 	.short	0x0008
        /*0034*/ 	.byte	0x00, 0xf0, 0x11, 0x00


	//----- nvinfo : EIATTR_KPARAM_INFO
	.align		4
.L_463:
        /*0038*/ 	.byte	0x04, 0x17
        /*003a*/ 	.short	(.L_465 - .L_464)
.L_464:
        /*003c*/ 	.word	0x00000000
        /*0040*/ 	.short	0x0000
        /*0042*/ 	.short	0x0000
        /*0044*/ 	.byte	0x00, 0xf5, 0x21, 0x00


	//----- nvinfo : EIATTR_SPARSE_MMA_MASK
	.align		4
.L_465:
        /*0048*/ 	.byte	0x03, 0x50
        /*004a*/ 	.short	0x0000


	//----- nvinfo : EIATTR_MAXREG_COUNT
	.align		4
        /*004c*/ 	.byte	0x03, 0x1b
        /*004e*/ 	.short	0x00ff


	//----- nvinfo : EIATTR_MERCURY_ISA_VERSION
	.align		4
        /*0050*/ 	.byte	0x03, 0x5f
        /*0052*/ 	.short	0x0101


	//----- nvinfo : EIATTR_VRC_CTA_INIT_COUNT
	.align		4
        /*0054*/ 	.byte	0x02, 0x4a
	.zero		1
	.zero		1


	//----- nvinfo : EIATTR_EXIT_INSTR_OFFSETS
	.align		4
        /*0058*/ 	.byte	0x04, 0x1c
        /*005a*/ 	.short	(.L_467 - .L_466)


	//   ....[0]....
.L_466:
        /*005c*/ 	.word	0x000000d0


	//   ....[1]....
        /*0060*/ 	.word	0x00000250


	//----- nvinfo : EIATTR_CBANK_PARAM_SIZE
	.align		4
.L_467:
        /*0064*/ 	.byte	0x03, 0x19
        /*0066*/ 	.short	0x0014


	//----- nvinfo : EIATTR_PARAM_CBANK
	.align		4
        /*0068*/ 	.byte	0x04, 0x0a
        /*006a*/ 	.short	(.L_469 - .L_468)
	.align		4
.L_468:
        /*006c*/ 	.word	index@(.nv.constant0._Z18abs_inplace_kernelIsLi3EEvPT_iii)
        /*0070*/ 	.short	0x0380
        /*0072*/ 	.short	0x0014


	//----- nvinfo : EIATTR_SW_WAR
	.align		4
.L_469:
        /*0074*/ 	.byte	0x04, 0x36
        /*0076*/ 	.short	(.L_471 - .L_470)
.L_470:
        /*0078*/ 	.word	0x00000008
.L_471:


//--------------------- .nv.info._Z10abs_kernelIsLi3EEvPKT_iPS0_iii --------------------------
	.section	.nv.info._Z10abs_kernelIsLi3EEvPKT_iPS0_iii,"",@"SHT_CUDA_INFO"
	.sectionflags	@""
	.align	4


	//----- nvinfo : EIATTR_CUDA_API_VERSION
	.align		4
        /*0000*/ 	.byte	0x04, 0x37
        /*0002*/ 	.short	(.L_473 - .L_472)
.L_472:
        /*0004*/ 	.word	0x00000082


	//----- nvinfo : EIATTR_KPARAM_INFO
	.align		4
.L_473:
        /*0008*/ 	.byte	0x04, 0x17
        /*000a*/ 	.short	(.L_475 - .L_474)
.L_474:
        /*000c*/ 	.word	0x00000000
        /*0010*/ 	.short	0x0005
        /*0012*/ 	.short	0x0020
        /*0014*/ 	.byte	0x00, 0xf0, 0x11, 0x00


	//----- nvinfo : EIATTR_KPARAM_INFO
	.align		4
.L_475:
        /*0018*/ 	.byte	0x04, 0x17
        /*001a*/ 	.short	(.L_477 - .L_476)
.L_476:
        /*001c*/ 	.word	0x00000000
        /*0020*/ 	.short	0x0004
        /*0022*/ 	.short	0x001c
        /*0024*/ 	.byte	0x00, 0xf0, 0x11, 0x00


	//----- nvinfo : EIATTR_KPARAM_INFO
	.align		4
.L_477:
        /*0028*/ 	.byte	0x04, 0x17
        /*002a*/ 	.short	(.L_479 - .L_478)
.L_478:
        /*002c*/ 	.word	0x00000000
        /*0030*/ 	.short	0x0003
        /*0032*/ 	.short	0x0018
        /*0034*/ 	.byte	0x00, 0xf0, 0x11, 0x00


	//----- nvinfo : EIATTR_KPARAM_INFO
	.align		4
.L_479:
        /*0038*/ 	.byte	0x04, 0x17
        /*003a*/ 	.short	(.L_481 - .L_480)
.L_480:
        /*003c*/ 	.word	0x00000000
        /*0040*/ 	.short	0x0002
        /*0042*/ 	.short	0x0010
        /*0044*/ 	.byte	0x00, 0xf5, 0x21, 0x00


	//----- nvinfo : EIATTR_KPARAM_INFO
	.align		4
.L_481:
        /*0048*/ 	.byte	0x04, 0x17
        /*004a*/ 	.short	(.L_483 - .L_482)
.L_482:
        /*004c*/ 	.word	0x00000000
        /*0050*/ 	.short	0x0001
        /*0052*/ 	.short	0x0008
        /*0054*/ 	.byte	0x00, 0xf0, 0x11, 0x00


	//----- nvinfo : EIATTR_KPARAM_INFO
	.align		4
.L_483:
        /*0058*/ 	.byte	0x04, 0x17
        /*005a*/ 	.short	(.L_485 - .L_484)
.L_484:
        /*005c*/ 	.word	0x00000000
        /*0060*/ 	.short	0x0000
        /*0062*/ 	.short	0x0000
        /*0064*/ 	.byte	0x00, 0xf5, 0x21, 0x00


	//----- nvinfo : EIATTR_SPARSE_MMA_MASK
	.align		4
.L_485:
        /*0068*/ 	.byte	0x03, 0x50
        /*006a*/ 	.short	0x0000


	//----- nvinfo : EIATTR_MAXREG_COUNT
	.align		4
        /*006c*/ 	.byte	0x03, 0x1b
        /*006e*/ 	.short	0x00ff


	//----- nvinfo : EIATTR_MERCURY_ISA_VERSION
	.align		4
        /*0070*/ 	.byte	0x03, 0x5f
        /*0072*/ 	.short	0x0101


	//----- nvinfo : EIATTR_VRC_CTA_INIT_COUNT
	.align		4
        /*0074*/ 	.byte	0x02, 0x4a
	.zero		1
	.zero		1


	//----- nvinfo : EIATTR_EXIT_INSTR_OFFSETS
	.align		4
        /*0078*/ 	.byte	0x04, 0x1c
        /*007a*/ 	.short	(.L_487 - .L_486)


	//   ....[0]....
.L_486:
        /*007c*/ 	.word	0x000000d0


	//   ....[1]....
        /*0080*/ 	.word	0x000002b0


	//----- nvinfo : EIATTR_CBANK_PARAM_SIZE
	.align		4
.L_487:
        /*0084*/ 	.byte	0x03, 0x19
        /*0086*/ 	.short	0x0024


	//----- nvinfo : EIATTR_PARAM_CBANK
	.align		4
        /*0088*/ 	.byte	0x04, 0x0a
        /*008a*/ 	.short	(.L_489 - .L_488)
	.align		4
.L_488:
        /*008c*/ 	.word	index@(.nv.constant0._Z10abs_kernelIsLi3EEvPKT_iPS0_iii)
        /*0090*/ 	.short	0x0380
        /*0092*/ 	.short	0x0024


	//----- nvinfo : EIATTR_SW_WAR
	.align		4
.L_489:
        /*0094*/ 	.byte	0x04, 0x36
        /*0096*/ 	.short	(.L_491 - .L_490)
.L_490:
        /*0098*/ 	.word	0x00000008
.L_491:


//--------------------- .nv.info._Z18abs_inplace_kernelIsLi1EEvPT_iii --------------------------
	.section	.nv.info._Z18abs_inplace_kernelIsLi1EEvPT_iii,"",@"SHT_CUDA_INFO"
	.sectionflags	@""
	.align	4


	//----- nvinfo : EIATTR_CUDA_API_VERSION
	.align		4
        /*0000*/ 	.byte	0x04, 0x37
        /*0002*/ 	.short	(.L_493 - .L_492)
.L_492:
        /*0004*/ 	.word	0x00000082


	//----- nvinfo : EIATTR_KPARAM_INFO
	.align		4
.L_493:
        /*0008*/ 	.byte	0x04, 0x17
        /*000a*/ 	.short	(.L_495 - .L_494)
.L_494:
        /*000c*/ 	.word	0x00000000
        /*0010*/ 	.short	0x0003
        /*0012*/ 	.short	0x0010
        /*0014*/ 	.byte	0x00, 0xf0, 0x11, 0x00


	//----- nvinfo : EIATTR_KPARAM_INFO
	.align		4
.L_495:
        /*0018*/ 	.byte	0x04, 0x17
        /*001a*/ 	.short	(.L_497 - .L_496)
.L_496:
        /*001c*/ 	.word	0x00000000
        /*0020*/ 	.short	0x0002
        /*0022*/ 	.short	0x000c
        /*0024*/ 	.byte	0x00, 0xf0, 0x11, 0x00


	//----- nvinfo : EIATTR_KPARAM_INFO
	.align		4
.L_497:
        /*0028*/ 	.byte	0x04, 0x17
        /*002a*/ 	.short	(.L_499 - .L_498)
.L_498:
        /*002c*/ 	.word	0x00000000
        /*0030*/ 	.short	0x0001
        /*0032*/ 	.short	0x0008
        /*0034*/ 	.byte	0x00, 0xf0, 0x11, 0x00


	//----- nvinfo : EIATTR_KPARAM_INFO
	.align		4
.L_499:
        /*0038*/ 	.byte	0x04, 0x17
        /*003a*/ 	.short	(.L_501 - .L_500)
.L_500:
        /*003c*/ 	.word	0x00000000
        /*0040*/ 	.short	0x0000
        /*0042*/ 	.short	0x0000
        /*0044*/ 	.byte	0x00, 0xf5, 0x21, 0x00


	//----- nvinfo : EIATTR_SPARSE_MMA_MASK
	.align		4
.L_501:
        /*0048*/ 	.byte	0x03, 0x50
        /*004a*/ 	.short	0x0000


	//----- nvinfo : EIATTR_MAXREG_COUNT
	.align		4
        /*004c*/ 	.byte	0x03, 0x1b
        /*004e*/ 	.short	0x00ff


	//----- nvinfo : EIATTR_MERCURY_ISA_VERSION
	.align		4
        /*0050*/ 	.byte	0x03, 0x5f
        /*0052*/ 	.short	0x0101


	//----- nvinfo : EIATTR_VRC_CTA_INIT_COUNT
	.align		4
        /*0054*/ 	.byte	0x02, 0x4a
	.zero		1
	.zero		1


	//----- nvinfo : EIATTR_EXIT_INSTR_OFFSETS
	.align		4
        /*0058*/ 	.byte	0x04, 0x1c
        /*005a*/ 	.short	(.L_503 - .L_502)


	//   ....[0]....
.L_502:
        /*005c*/ 	.word	0x000000d0


	//   ....[1]....
        /*0060*/ 	.word	0x000001a0


	//----- nvinfo : EIATTR_CBANK_PARAM_SIZE
	.align		4
.L_503:
        /*0064*/ 	.byte	0x03, 0x19
        /*0066*/ 	.short	0x0014


	//----- nvinfo : EIATTR_PARAM_CBANK
	.align		4
        /*0068*/ 	.byte	0x04, 0x0a
        /*006a*/ 	.short	(.L_505 - .L_504)
	.align		4
.L_504:
        /*006c*/ 	.word	index@(.nv.constant0._Z18abs_inplace_kernelIsLi1EEvPT_iii)
        /*0070*/ 	.short	0x0380
        /*0072*/ 	.short	0x0014


	//----- nvinfo : EIATTR_SW_WAR
	.align		4
.L_505:
        /*0074*/ 	.byte	0x04, 0x36
        /*0076*/ 	.short	(.L_507 - .L_506)
.L_506:
        /*0078*/ 	.word	0x00000008
.L_507:


//--------------------- .nv.info._Z10abs_kernelIsLi1EEvPKT_iPS0_iii --------------------------
	.section	.nv.info._Z10abs_kernelIsLi1EEvPKT_iPS0_iii,"",@"SHT_CUDA_INFO"
	.sectionflags	@""
	.align	4


	//----- nvinfo : EIATTR_CUDA_API_VERSION
	.align		4
        /*0000*/ 	.byte	0x04, 0x37
        /*0002*/ 	.short	(.L_509 - .L_508)
.L_508:
        /*0004*/ 	.word	0x00000082


	//----- nvinfo : EIATTR_KPARAM_INFO
	.align		4
.L_509:
        /*0008*/ 	.byte	0x04, 0x17
        /*000a*/ 	.short	(.L_511 - .L_510)
.L_510:
        /*000c*/ 	.word	0x00000000
        /*0010*/ 	.short	0x0005
        /*0012*/ 	.short	0x0020
        /*0014*/ 	.byte	0x00, 0xf0, 0x11, 0x00


	//----- nvinfo : EIATTR_KPARAM_INFO
	.align		4
.L_511:
        /*0018*/ 	.byte	0x04, 0x17
        /*001a*/ 	.short	(.L_513 - .L_512)
.L_512:
        /*001c*/ 	.word	0x00000000
        /*0020*/ 	.short	0x0004
        /*0022*/ 	.short	0x001c
        /*0024*/ 	.byte	0x00, 0xf0, 0x11, 0x00


	//----- nvinfo : EIATTR_KPARAM_INFO
	.align		4
.L_513:
        /*0028*/ 	.byte	0x04, 0x17
        /*002a*/ 	.short	(.L_515 - .L_514)
.L_514:
        /*002c*/ 	.word	0x00000000
        /*0030*/ 	.short	0x0003
        /*0032*/ 	.short	0x0018
        /*0034*/ 	.byte	0x00, 0xf0, 0x11, 0x00


	//----- nvinfo : EIATTR_KPARAM_INFO
	.align		4
.L_515:
        /*0038*/ 	.byte	0x04, 0x17
        /*003a*/ 	.short	(.L_517 - .L_516)
.L_516:
        /*003c*/ 	.word	0x00000000
        /*0040*/ 	.short	0x0002
        /*0042*/ 	.short	0x0010
        /*0044*/ 	.byte	0x00, 0xf5, 0x21, 0x00


	//----- nvinfo : EIATTR_KPARAM_INFO
	.align		4
.L_517:
        /*0048*/ 	.byte	0x04, 0x17
        /*004a*/ 	.short	(.L_519 - .L_518)
.L_518:
        /*004c*/ 	.word	0x00000000
        /*0050*/ 	.short	0x0001
        /*0052*/ 	.short	0x0008
        /*0054*/ 	.byte	0x00, 0xf0, 0x11, 0x00


	//----- nvinfo : EIATTR_KPARAM_INFO
	.align		4
.L_519:
        /*0058*/ 	.byte	0x04, 0x17
        /*005a*/ 	.short	(.L_521 - .L_520)
.L_520:
        /*005c*/ 	.word	0x00000000
        /*0060*/ 	.short	0x0000
        /*0062*/ 	.short	0x0000
        /*0064*/ 	.byte	0x00, 0xf5, 0x21, 0x00


	//----- nvinfo : EIATTR_SPARSE_MMA_MASK
	.align		4
.L_521:
        /*0068*/ 	.byte	0x03, 0x50
        /*006a*/ 	.short	0x0000


	//----- nvinfo : EIATTR_MAXREG_COUNT
	.align		4
        /*006c*/ 	.byte	0x03, 0x1b
        /*006e*/ 	.short	0x00ff


	//----- nvinfo : EIATTR_MERCURY_ISA_VERSION
	.align		4
        /*0070*/ 	.byte	0x03, 0x5f
        /*0072*/ 	.short	0x0101


	//----- nvinfo : EIATTR_VRC_CTA_INIT_COUNT
	.align		4
        /*0074*/ 	.byte	0x02, 0x4a
	.zero		1
	.zero		1


	//----- nvinfo : EIATTR_EXIT_INSTR_OFFSETS
	.align		4
        /*0078*/ 	.byte	0x04, 0x1c
        /*007a*/ 	.short	(.L_523 - .L_522)


	//   ....[0]....
.L_522:
        /*007c*/ 	.word	0x000000d0


	//   ....[1]....
        /*0080*/ 	.word	0x00000200


	//----- nvinfo : EIATTR_CBANK_PARAM_SIZE
	.align		4
.L_523:
        /*0084*/ 	.byte	0x03, 0x19
        /*0086*/ 	.short	0x0024


	//----- nvinfo : EIATTR_PARAM_CBANK
	.align		4
        /*0088*/ 	.byte	0x04, 0x0a
        /*008a*/ 	.short	(.L_525 - .L_524)
	.align		4
.L_524:
        /*008c*/ 	.word	index@(.nv.constant0._Z10abs_kernelIsLi1EEvPKT_iPS0_iii)
        /*0090*/ 	.short	0x0380
        /*0092*/ 	.short	0x0024


	//----- nvinfo : EIATTR_SW_WAR
	.align		4
.L_525:
        /*0094*/ 	.byte	0x04, 0x36
        /*0096*/ 	.short	(.L_527 - .L_526)
.L_526:
        /*0098*/ 	.word	0x00000008
.L_527:


//--------------------- .nv.callgraph             --------------------------
	.section	.nv.callgraph,"",@"SHT_CUDA_CALLGRAPH"
	.align	4
	.sectionentsize	8
	.align		4
        /*0000*/ 	.word	0x00000000
	.align		4
        /*0004*/ 	.word	0xffffffff
	.align		4
        /*0008*/ 	.word	0x00000000
	.align		4
        /*000c*/ 	.word	0xfffffffe
	.align		4
        /*0010*/ 	.word	0x00000000
	.align		4
        /*0014*/ 	.word	0xfffffffd
	.align		4
        /*0018*/ 	.word	0x00000000
	.align		4
        /*001c*/ 	.word	0xfffffffc


//--------------------- .text._Z18abs_inplace_kernelIfLi4EEvPT_iii --------------------------
	.section	.text._Z18abs_inplace_kernelIfLi4EEvPT_iii,"ax",@progbits
	.align	128
        .global         _Z18abs_inplace_kernelIfLi4EEvPT_iii
        .type           _Z18abs_inplace_kernelIfLi4EEvPT_iii,@function
        .size           _Z18abs_inplace_kernelIfLi4EEvPT_iii,(.L_x_22 - _Z18abs_inplace_kernelIfLi4EEvPT_iii)
        .other          _Z18abs_inplace_kernelIfLi4EEvPT_iii,@"STO_CUDA_ENTRY STV_DEFAULT"
_Z18abs_inplace_kernelIfLi4EEvPT_iii:
.text._Z18abs_inplace_kernelIfLi4EEvPT_iii:
[----:B------:R-:W-:Y:S01]  /*0000*/  LDC R1, c[0x0][0x37c] ;  /* 0x0000df00ff017b82 */ /* 0x000fe20000000800 */
[----:B------:R-:W0:Y:S07]  /*0010*/  S2R R5, SR_TID.Y ;  /* 0x0000000000057919 */ /* 0x000e2e0000002200 */
[----:B------:R-:W1:Y:S01]  /*0020*/  LDC R0, c[0x0][0x360] ;  /* 0x0000d800ff007b82 */ /* 0x000e620000000800 */
[----:B------:R-:W2:Y:S01]  /*0030*/  LDCU UR6, c[0x0][0x390] ;  /* 0x00007200ff0677ac */ /* 0x000ea20008000800 */
[----:B------:R-:W1:Y:S01]  /*0040*/  S2R R3, SR_TID.X ;  /* 0x0000000000037919 */ /* 0x000e620000002100 */
[----:B------:R-:W3:Y:S05]  /*0050*/  LDCU UR7, c[0x0][0x38c] ;  /* 0x00007180ff0777ac */ /* 0x000eea0008000800 */
[----:B------:R-:W0:Y:S08]  /*0060*/  S2UR UR5, SR_CTAID.Y ;  /* 0x00000000000579c3 */ /* 0x000e300000002600 */
[----:B------:R-:W0:Y:S08]  /*0070*/  LDC R2, c[0x0][0x364] ;  /* 0x0000d900ff027b82 */ /* 0x000e300000000800 */
[----:B------:R-:W1:Y:S01]  /*0080*/  S2UR UR4, SR_CTAID.X ;  /* 0x00000000000479c3 */ /* 0x000e620000002500 */
[----:B0-----:R-:W-:-:S05]  /*0090*/  IMAD R2, R2, UR5, R5 ;  /* 0x0000000502027c24 */ /* 0x001fca000f8e0205 */
[----:B--2---:R-:W-:Y:S01]  /*00a0*/  ISETP.GE.AND P0, PT, R2, UR6, PT ;  /* 0x0000000602007c0c */ /* 0x004fe2000bf06270 */
[----:B-1----:R-:W-:-:S05]  /*00b0*/  IMAD R0, R0, UR4, R3 ;  /* 0x0000000400007c24 */ /* 0x002fca000f8e0203 */
[----:B---3--:R-:W-:-:S13]  /*00c0*/  ISETP.GE.OR P0, PT, R0, UR7, P0 ;  /* 0x0000000700007c0c */ /* 0x008fda0008706670 */
[----:B------:R-:W-:Y:S05]  /*00d0*/  @P0 EXIT ;  /* 0x000000000000094d */ /* 0x000fea0003800000 */
[----:B------:R-:W0:Y:S01]  /*00e0*/  LDCU UR4, c[0x0][0x388] ;  /* 0x00007100ff0477ac */ /* 0x000e220008000800 */
[----:B------:R-:W-:Y:S01]  /*00f0*/  SHF.L.U32 R5, R0, 0x2, RZ ;  /* 0x0000000200057819 */ /* 0x000fe200000006ff */
[----:B------:R-:W1:Y:S01]  /*0100*/  LDCU.64 UR6, c[0x0][0x380] ;  /* 0x00007000ff0677ac */ /* 0x000e620008000a00 */
[----:B0-----:R-:W-:Y:S01]  /*0110*/  IMAD R3, R2, UR4, RZ ;  /* 0x0000000402037c24 */ /* 0x001fe2000f8e02ff */
[----:B------:R-:W0:Y:S04]  /*0120*/  LDCU.64 UR4, c[0x0][0x358] ;  /* 0x00006b00ff0477ac */ /* 0x000e280008000a00 */
[----:B-1----:R-:W-:-:S04]  /*0130*/  IADD3 R2, P0, PT, R3, UR6, RZ ;  /* 0x0000000603027c10 */ /* 0x002fc8000ff1e0ff */
[----:B------:R-:W-:-:S03]  /*0140*/  LEA.HI.X.SX32 R3, R3, UR7, 0x1, P0 ;  /* 0x0000000703037c11 */ /* 0x000fc600080f0eff */
[----:B------:R-:W-:-:S05]  /*0150*/  IMAD.WIDE R2, R5, 0x4, R2 ;  /* 0x0000000405027825 */ /* 0x000fca00078e0202 */
[----:B0-----:R-:W2:Y:S04]  /*0160*/  LDG.E R0, desc[UR4][R2.64] ;  /* 0x0000000402007981 */ /* 0x001ea8000c1e1900 */
[----:B------:R-:W3:Y:S04]  /*0170*/  LDG.E R4, desc[UR4][R2.64+0x4] ;  /* 0x0000040402047981 */ /* 0x000ee8000c1e1900 */
[----:B------:R-:W4:Y:S04]  /*0180*/  LDG.E R5, desc[UR4][R2.64+0x8] ;  /* 0x0000080402057981 */ /* 0x000f28000c1e1900 */
[----:B------:R-:W5:Y:S01]  /*0190*/  LDG.E R6, desc[UR4][R2.64+0xc] ;  /* 0x00000c0402067981 */ /* 0x000f62000c1e1900 */
[----:B--2---:R-:W-:Y:S01]  /*01a0*/  FADD R7, |R0|, -RZ ;  /* 0x800000ff00077221 */ /* 0x004fe20000000200 */
[----:B---3--:R-:W-:-:S04]  /*01b0*/  FADD R9, |R4|, -RZ ;  /* 0x800000ff04097221 */ /* 0x008fc80000000200 */
[----:B------:R-:W-:Y:S01]  /*01c0*/  STG.E desc[UR4][R2.64], R7 ;  /* 0x0000000702007986 */ /* 0x000fe2000c101904 */
[----:B----4-:R-:W-:-:S03]  /*01d0*/  FADD R5, |R5|, -RZ ;  /* 0x800000ff05057221 */ /* 0x010fc60000000200 */
[----:B------:R-:W-:Y:S01]  /*01e0*/  STG.E desc[UR4][R2.64+0x4], R9 ;  /* 0x0000040902007986 */ /* 0x000fe2000c101904 */
[----:B-----5:R-:W-:-:S03]  /*01f0*/  FADD R11, |R6|, -RZ ;  /* 0x800000ff060b7221 */ /* 0x020fc60000000200 */
[----:B------:R-:W-:Y:S04]  /*0200*/  STG.E desc[UR4][R2.64+0x8], R5 ;  /* 0x0000080502007986 */ /* 0x000fe8000c101904 */
[----:B------:R-:W-:Y:S01]  /*0210*/  STG.E desc[UR4][R2.64+0xc], R11 ;  /* 0x00000c0b02007986 */ /* 0x000fe2000c101904 */
[----:B------:R-:W-:Y:S05]  /*0220*/  EXIT ;  /* 0x000000000000794d */ /* 0x000fea0003800000 */
.L_x_0:
[----:B------:R-:W-:-:S00]  /*0230*/  BRA `(.L_x_0) ;  /* 0xfffffffc00fc7947 */ /* 0x000fc0000383ffff */
[----:B------:R-:W-:-:S00]  /*0240*/  NOP ;  /* 0x0000000000007918 */ /* 0x000fc00000000000 */
        /* <DEDUP_REMOVED lines=11> */
.L_x_22:


//--------------------- .text._Z10abs_kernelIfLi4EEvPKT_iPS0_iii --------------------------
	.section	.text._Z10abs_kernelIfLi4EEvPKT_iPS0_iii,"ax",@progbits
	.align	128
        .global         _Z10abs_kernelIfLi4EEvPKT_iPS0_iii
        .type           _Z10abs_kernelIfLi4EEvPKT_iPS0_iii,@function
        .size           _Z10abs_kernelIfLi4EEvPKT_iPS0_iii,(.L_x_23 - _Z10abs_kernelIfLi4EEvPKT_iPS0_iii)
        .other          _Z10abs_kernelIfLi4EEvPKT_iPS0_iii,@"STO_CUDA_ENTRY STV_DEFAULT"
_Z10abs_kernelIfLi4EEvPKT_iPS0_iii:
.text._Z10abs_kernelIfLi4EEvPKT_iPS0_iii:
        /* <DEDUP_REMOVED lines=17> */
[----:B------:R-:W2:Y:S01]  /*0110*/  LDCU.64 UR8, c[0x0][0x390] ;  /* 0x00007200ff0877ac */ /* 0x000ea20008000a00 */
[----:B0-----:R-:W-:Y:S01]  /*0120*/  IMAD R3, R4, UR4, RZ ;  /* 0x0000000404037c24 */ /* 0x001fe2000f8e02ff */
[----:B------:R-:W0:Y:S04]  /*0130*/  LDCU.64 UR4, c[0x0][0x358] ;  /* 0x00006b00ff0477ac */ /* 0x000e280008000a00 */
[C---:B-1----:R-:W-:Y:S01]  /*0140*/  IADD3 R2, P0, PT, R3.reuse, UR6, RZ ;  /* 0x0000000603027c10 */ /* 0x042fe2000ff1e0ff */
[----:B------:R-:W1:Y:S03]  /*0150*/  LDCU UR6, c[0x0][0x398] ;  /* 0x00007300ff0677ac */ /* 0x000e660008000800 */
[----:B------:R-:W-:-:S03]  /*0160*/  LEA.HI.X.SX32 R3, R3, UR7, 0x1, P0 ;  /* 0x0000000703037c11 */ /* 0x000fc600080f0eff */
[----:B------:R-:W-:-:S05]  /*0170*/  IMAD.WIDE R2, R7, 0x4, R2 ;  /* 0x0000000407027825 */ /* 0x000fca00078e0202 */
[----:B0-----:R-:W3:Y:S04]  /*0180*/  LDG.E.CONSTANT R6, desc[UR4][R2.64] ;  /* 0x0000000402067981 */ /* 0x001ee8000c1e9900 */
[----:B------:R-:W4:Y:S04]  /*0190*/  LDG.E.CONSTANT R8, desc[UR4][R2.64+0x4] ;  /* 0x0000040402087981 */ /* 0x000f28000c1e9900 */
[----:B------:R-:W5:Y:S04]  /*01a0*/  LDG.E.CONSTANT R9, desc[UR4][R2.64+0x8] ;  /* 0x0000080402097981 */ /* 0x000f68000c1e9900 */
[----:B------:R-:W5:Y:S01]  /*01b0*/  LDG.E.CONSTANT R10, desc[UR4][R2.64+0xc] ;  /* 0x00000c04020a7981 */ /* 0x000f62000c1e9900 */
[----:B-1----:R-:W-:-:S05]  /*01c0*/  IMAD R0, R4, UR6, RZ ;  /* 0x0000000604007c24 */ /* 0x002fca000f8e02ff */
[----:B--2---:R-:W-:-:S04]  /*01d0*/  IADD3 R4, P0, PT, R0, UR8, RZ ;  /* 0x0000000800047c10 */ /* 0x004fc8000ff1e0ff */
[----:B------:R-:W-:-:S03]  /*01e0*/  LEA.HI.X.SX32 R5, R0, UR9, 0x1, P0 ;  /* 0x0000000900057c11 */ /* 0x000fc600080f0eff */
[----:B------:R-:W-:-:S04]  /*01f0*/  IMAD.WIDE R4, R7, 0x4, R4 ;  /* 0x0000000407047825 */ /* 0x000fc800078e0204 */
[----:B---3--:R-:W-:Y:S01]  /*0200*/  FADD R7, |R6|, -RZ ;  /* 0x800000ff06077221 */ /* 0x008fe20000000200 */
[----:B----4-:R-:W-:-:S04]  /*0210*/  FADD R11, |R8|, -RZ ;  /* 0x800000ff080b7221 */ /* 0x010fc80000000200 */
[----:B------:R-:W-:Y:S01]  /*0220*/  STG.E desc[UR4][R4.64], R7 ;  /* 0x0000000704007986 */ /* 0x000fe2000c101904 */
[----:B-----5:R-:W-:-:S03]  /*0230*/  FADD R9, |R9|, -RZ ;  /* 0x800000ff09097221 */ /* 0x020fc60000000200 */
[----:B------:R-:W-:Y:S01]  /*0240*/  STG.E desc[UR4][R4.64+0x4], R11 ;  /* 0x0000040b04007986 */ /* 0x000fe2000c101904 */
[----:B------:R-:W-:-:S03]  /*0250*/  FADD R13, |R10|, -RZ ;  /* 0x800000ff0a0d7221 */ /* 0x000fc60000000200 */
[----:B------:R-:W-:Y:S04]  /*0260*/  STG.E desc[UR4][R4.64+0x8], R9 ;  /* 0x0000080904007986 */ /* 0x000fe8000c101904 */
[----:B------:R-:W-:Y:S01]  /*0270*/  STG.E desc[UR4][R4.64+0xc], R13 ;  /* 0x00000c0d04007986 */ /* 0x000fe2000c101904 */
[----:B------:R-:W-:Y:S05]  /*0280*/  EXIT ;  /* 0x000000000000794d */ /* 0x000fea0003800000 */
.L_x_1:
        /* <DEDUP_REMOVED lines=15> */
.L_x_23:


//--------------------- .text._Z22abs_ac4_inplace_kernelIfEvPT_iii --------------------------
	.section	.text._Z22abs_ac4_inplace_kernelIfEvPT_iii,"ax",@progbits
	.align	128
        .global         _Z22abs_ac4_inplace_kernelIfEvPT_iii
        .type           _Z22abs_ac4_inplace_kernelIfEvPT_iii,@function
        .size           _Z22abs_ac4_inplace_kernelIfEvPT_iii,(.L_x_24 - _Z22abs_ac4_inplace_kernelIfEvPT_iii)
        .other          _Z22abs_ac4_inplace_kernelIfEvPT_iii,@"STO_CUDA_ENTRY STV_DEFAULT"
_Z22abs_ac4_inplace_kernelIfEvPT_iii:
.text._Z22abs_ac4_inplace_kernelIfEvPT_iii:
        /* <DEDUP_REMOVED lines=24> */
[----:B------:R-:W4:Y:S01]  /*0180*/  LDG.E R5, desc[UR4][R2.64+0x8] ;  /* 0x0000080402057981 */ /* 0x000f22000c1e1900 */
[----:B--2---:R-:W-:Y:S01]  /*0190*/  FADD R7, |R0|, -RZ ;  /* 0x800000ff00077221 */ /* 0x004fe20000000200 */
[----:B---3--:R-:W-:-:S04]  /*01a0*/  FADD R9, |R4|, -RZ ;  /* 0x800000ff04097221 */ /* 0x008fc80000000200 */
[----:B------:R-:W-:Y:S01]  /*01b0*/  STG.E desc[UR4][R2.64], R7 ;  /* 0x0000000702007986 */ /* 0x000fe2000c101904 */
[----:B----4-:R-:W-:-:S03]  /*01c0*/  FADD R5, |R5|, -RZ ;  /* 0x800000ff05057221 */ /* 0x010fc60000000200 */
[----:B------:R-:W-:Y:S04]  /*01d0*/  STG.E desc[UR4][R2.64+0x4], R9 ;  /* 0x0000040902007986 */ /* 0x000fe8000c101904 */
[----:B------:R-:W-:Y:S01]  /*01e0*/  STG.E desc[UR4][R2.64+0x8], R5 ;  /* 0x0000080502007986 */ /* 0x000fe2000c101904 */
[----:B------:R-:W-:Y:S05]  /*01f0*/  EXIT ;  /* 0x000000000000794d */ /* 0x000fea0003800000 */
.L_x_2:
        /* <DEDUP_REMOVED lines=16> */
.L_x_24:


//--------------------- .text._Z14abs_ac4_kernelIfEvPKT_iPS0_iii --------------------------
	.section	.text._Z14abs_ac4_kernelIfEvPKT_iPS0_iii,"ax",@progbits
	.align	128
        .global         _Z14abs_ac4_kernelIfEvPKT_iPS0_iii
        .type           _Z14abs_ac4_kernelIfEvPKT_iPS0_iii,@function
        .size           _Z14abs_ac4_kernelIfEvPKT_iPS0_iii,(.L_x_25 - _Z14abs_ac4_kernelIfEvPKT_iPS0_iii)
        .other          _Z14abs_ac4_kernelIfEvPKT_iPS0_iii,@"STO_CUDA_ENTRY STV_DEFAULT"
_Z14abs_ac4_kernelIfEvPKT_iPS0_iii:
.text._Z14abs_ac4_kernelIfEvPKT_iPS0_iii:
        /* <DEDUP_REMOVED lines=36> */
[----:B------:R-:W-:Y:S04]  /*0240*/  STG.E desc[UR4][R4.64+0x4], R13 ;  /* 0x0000040d04007986 */ /* 0x000fe8000c101904 */
[----:B------:R-:W-:Y:S04]  /*0250*/  STG.E desc[UR4][R4.64+0x8], R9 ;  /* 0x0000080904007986 */ /* 0x000fe8000c101904 */
[----:B------:R-:W-:Y:S01]  /*0260*/  STG.E desc[UR4][R4.64+0xc], R11 ;  /* 0x00000c0b04007986 */ /* 0x000fe2000c101904 */
[----:B------:R-:W-:Y:S05]  /*0270*/  EXIT ;  /* 0x000000000000794d */ /* 0x000fea0003800000 */
.L_x_3:
        /* <DEDUP_REMOVED lines=16> */
.L_x_25:


//--------------------- .text._Z18abs_inplace_kernelIfLi3EEvPT_iii --------------------------
	.section	.text._Z18abs_inplace_kernelIfLi3EEvPT_iii,"ax",@progbits
	.align	128
        .global         _Z18abs_inplace_kernelIfLi3EEvPT_iii
        .type           _Z18abs_inplace_kernelIfLi3EEvPT_iii,@function
        .size           _Z18abs_inplace_kernelIfLi3EEvPT_iii,(.L_x_26 - _Z18abs_inplace_kernelIfLi3EEvPT_iii)
        .other          _Z18abs_inplace_kernelIfLi3EEvPT_iii,@"STO_CUDA_ENTRY STV_DEFAULT"
_Z18abs_inplace_kernelIfLi3EEvPT_iii:
.text._Z18abs_inplace_kernelIfLi3EEvPT_iii:
        /* <DEDUP_REMOVED lines=15> */
[----:B------:R-:W-:Y:S01]  /*00f0*/  LEA R5, R0, R0, 0x1 ;  /* 0x0000000000057211 */ /* 0x000fe200078e08ff */
        /* <DEDUP_REMOVED lines=16> */
.L_x_4:
        /* <DEDUP_REMOVED lines=16> */
.L_x_26:


//--------------------- .text._Z10abs_kernelIfLi3EEvPKT_iPS0_iii --------------------------
	.section	.text._Z10abs_kernelIfLi3EEvPKT_iPS0_iii,"ax",@progbits
	.align	128
        .global         _Z10abs_kernelIfLi3EEvPKT_iPS0_iii
        .type           _Z10abs_kernelIfLi3EEvPKT_iPS0_iii,@function
        .size           _Z10abs_kernelIfLi3EEvPKT_iPS0_iii,(.L_x_27 - _Z10abs_kernelIfLi3EEvPKT_iPS0_iii)
        .other          _Z10abs_kernelIfLi3EEvPKT_iPS0_iii,@"STO_CUDA_ENTRY STV_DEFAULT"
_Z10abs_kernelIfLi3EEvPKT_iPS0_iii:
.text._Z10abs_kernelIfLi3EEvPKT_iPS0_iii:
        /* <DEDUP_REMOVED lines=36> */
[----:B------:R-:W-:Y:S01]  /*0240*/  STG.E desc[UR4][R4.64+0x8], R9 ;  /* 0x0000080904007986 */ /* 0x000fe2000c101904 */
[----:B------:R-:W-:Y:S05]  /*0250*/  EXIT ;  /* 0x000000000000794d */ /* 0x000fea0003800000 */
.L_x_5:
        /* <DEDUP_REMOVED lines=10> */
.L_x_27:


//--------------------- .text._Z18abs_inplace_kernelIfLi1EEvPT_iii --------------------------
	.section	.text._Z18abs_inplace_kernelIfLi1EEvPT_iii,"ax",@progbits
	.align	128
        .global         _Z18abs_inplace_kernelIfLi1EEvPT_iii
        .type           _Z18abs_inplace_kernelIfLi1EEvPT_iii,@function
        .size           _Z18abs_inplace_kernelIfLi1EEvPT_iii,(.L_x_28 - _Z18abs_inplace_kernelIfLi1EEvPT_iii)
        .other          _Z18abs_inplace_kernelIfLi1EEvPT_iii,@"STO_CUDA_ENTRY STV_DEFAULT"
_Z18abs_inplace_kernelIfLi1EEvPT_iii:
.text._Z18abs_inplace_kernelIfLi1EEvPT_iii:
        /* <DEDUP_REMOVED lines=15> */
[----:B------:R-:W1:Y:S01]  /*00f0*/  LDCU.64 UR6, c[0x0][0x380] ;  /* 0x00007000ff0677ac */ /* 0x000e620008000a00 */
[----:B0-----:R-:W-:Y:S01]  /*0100*/  IMAD R0, R0, UR4, RZ ;  /* 0x0000000400007c24 */ /* 0x001fe2000f8e02ff */
[----:B------:R-:W0:Y:S04]  /*0110*/  LDCU.64 UR4, c[0x0][0x358] ;  /* 0x00006b00ff0477ac */ /* 0x000e280008000a00 */
[----:B-1----:R-:W-:-:S04]  /*0120*/  IADD3 R2, P0, PT, R0, UR6, RZ ;  /* 0x0000000600027c10 */ /* 0x002fc8000ff1e0ff */
[----:B------:R-:W-:-:S03]  /*0130*/  LEA.HI.X.SX32 R3, R0, UR7, 0x1, P0 ;  /* 0x0000000700037c11 */ /* 0x000fc600080f0eff */
[----:B------:R-:W-:-:S05]  /*0140*/  IMAD.WIDE R2, R5, 0x4, R2 ;  /* 0x0000000405027825 */ /* 0x000fca00078e0202 */
[----:B0-----:R-:W2:Y:S02]  /*0150*/  LDG.E R0, desc[UR4][R2.64] ;  /* 0x0000000402007981 */ /* 0x001ea4000c1e1900 */
[----:B--2---:R-:W-:-:S05]  /*0160*/  FADD R5, |R0|, -RZ ;  /* 0x800000ff00057221 */ /* 0x004fca0000000200 */
[----:B------:R-:W-:Y:S01]  /*0170*/  STG.E desc[UR4][R2.64], R5 ;  /* 0x0000000502007986 */ /* 0x000fe2000c101904 */
[----:B------:R-:W-:Y:S05]  /*0180*/  EXIT ;  /* 0x000000000000794d */ /* 0x000fea0003800000 */
.L_x_6:
        /* <DEDUP_REMOVED lines=15> */
.L_x_28:


//--------------------- .text._Z10abs_kernelIfLi1EEvPKT_iPS0_iii --------------------------
	.section	.text._Z10abs_kernelIfLi1EEvPKT_iPS0_iii,"ax",@progbits
	.align	128
        .global         _Z10abs_kernelIfLi1EEvPKT_iPS0_iii
        .type           _Z10abs_kernelIfLi1EEvPKT_iPS0_iii,@function
        .size           _Z10abs_kernelIfLi1EEvPKT_iPS0_iii,(.L_x_29 - _Z10abs_kernelIfLi1EEvPKT_iPS0_iii)
        .other          _Z10abs_kernelIfLi1EEvPKT_iPS0_iii,@"STO_CUDA_ENTRY STV_DEFAULT"
_Z10abs_kernelIfLi1EEvPKT_iPS0_iii:
.text._Z10abs_kernelIfLi1EEvPKT_iPS0_iii:
        /* <DEDUP_REMOVED lines=16> */
[----:B------:R-:W2:Y:S01]  /*0100*/  LDCU.64 UR8, c[0x0][0x390] ;  /* 0x00007200ff0877ac */ /* 0x000ea20008000a00 */
[----:B0-----:R-:W-:Y:S01]  /*0110*/  IMAD R3, R0, UR4, RZ ;  /* 0x0000000400037c24 */ /* 0x001fe2000f8e02ff */
[----:B------:R-:W0:Y:S04]  /*0120*/  LDCU.64 UR4, c[0x0][0x358] ;  /* 0x00006b00ff0477ac */ /* 0x000e280008000a00 */
[C---:B-1----:R-:W-:Y:S01]  /*0130*/  IADD3 R2, P0, PT, R3.reuse, UR6, RZ ;  /* 0x0000000603027c10 */ /* 0x042fe2000ff1e0ff */
[----:B------:R-:W1:Y:S03]  /*0140*/  LDCU UR6, c[0x0][0x398] ;  /* 0x00007300ff0677ac */ /* 0x000e660008000800 */
[----:B------:R-:W-:-:S03]  /*0150*/  LEA.HI.X.SX32 R3, R3, UR7, 0x1, P0 ;  /* 0x0000000703037c11 */ /* 0x000fc600080f0eff */
[----:B------:R-:W-:-:S06]  /*0160*/  IMAD.WIDE R2, R7, 0x4, R2 ;  /* 0x0000000407027825 */ /* 0x000fcc00078e0202 */
[----:B0-----:R-:W3:Y:S01]  /*0170*/  LDG.E.CONSTANT R2, desc[UR4][R2.64] ;  /* 0x0000000402027981 */ /* 0x001ee2000c1e9900 */
[----:B-1----:R-:W-:-:S05]  /*0180*/  IMAD R0, R0, UR6, RZ ;  /* 0x0000000600007c24 */ /* 0x002fca000f8e02ff */
[----:B--2---:R-:W-:-:S04]  /*0190*/  IADD3 R4, P0, PT, R0, UR8, RZ ;  /* 0x0000000800047c10 */ /* 0x004fc8000ff1e0ff */
[----:B------:R-:W-:-:S03]  /*01a0*/  LEA.HI.X.SX32 R5, R0, UR9, 0x1, P0 ;  /* 0x0000000900057c11 */ /* 0x000fc600080f0eff */
[----:B------:R-:W-:-:S04]  /*01b0*/  IMAD.WIDE R4, R7, 0x4, R4 ;  /* 0x0000000407047825 */ /* 0x000fc800078e0204 */
[----:B---3--:R-:W-:-:S05]  /*01c0*/  FADD R7, |R2|, -RZ ;  /* 0x800000ff02077221 */ /* 0x008fca0000000200 */
[----:B------:R-:W-:Y:S01]  /*01d0*/  STG.E desc[UR4][R4.64], R7 ;  /* 0x0000000704007986 */ /* 0x000fe2000c101904 */
[----:B------:R-:W-:Y:S05]  /*01e0*/  EXIT ;  /* 0x000000000000794d */ /* 0x000fea0003800000 */
.L_x_7:
        /* <DEDUP_REMOVED lines=9> */
.L_x_29:


//--------------------- .text._Z18abs_inplace_kernelI6__halfLi4EEvPT_iii --------------------------
	.section	.text._Z18abs_inplace_kernelI6__halfLi4EEvPT_iii,"ax",@progbits
	.align	128
        .global         _Z18abs_inplace_kernelI6__halfLi4EEvPT_iii
        .type           _Z18abs_inplace_kernelI6__halfLi4EEvPT_iii,@function
        .size           _Z18abs_inplace_kernelI6__halfLi4EEvPT_iii,(.L_x_30 - _Z18abs_inplace_kernelI6__halfLi4EEvPT_iii)
        .other          _Z18abs_inplace_kernelI6__halfLi4EEvPT_iii,@"STO_CUDA_ENTRY STV_DEFAULT"
_Z18abs_inplace_kernelI6__halfLi4EEvPT_iii:
.text._Z18abs_inplace_kernelI6__halfLi4EEvPT_iii:
        /* <DEDUP_REMOVED lines=22> */
[----:B0-----:R-:W2:Y:S04]  /*0160*/  LDG.E.U16 R0, desc[UR4][R2.64] ;  /* 0x0000000402007981 */ /* 0x001ea8000c1e1500 */
[----:B------:R-:W3:Y:S04]  /*0170*/  LDG.E.U16 R5, desc[UR4][R2.64+0x4] ;  /* 0x0000040402057981 */ /* 0x000ee8000c1e1500 */
[----:B------:R-:W4:Y:S04]  /*0180*/  LDG.E.U16 R4, desc[UR4][R2.64+0x2] ;  /* 0x0000020402047981 */ /* 0x000f28000c1e1500 */
[----:B------:R-:W5:Y:S01]  /*0190*/  LDG.E.U16 R6, desc[UR4][R2.64+0x6] ;  /* 0x0000060402067981 */ /* 0x000f62000c1e1500 */
[----:B--2---:R-:W-:-:S02]  /*01a0*/  HADD2 R0, |R0|.H0_H0, -RZ.H0_H0 ;  /* 0xa00000ff00007230 */ /* 0x004fc40000000a00 */
[----:B---3--:R-:W-:-:S03]  /*01b0*/  HADD2 R7, |R5|.H0_H0, -RZ.H0_H0 ;  /* 0xa00000ff05077230 */ /* 0x008fc60000000a00 */
[----:B------:R-:W-:Y:S01]  /*01c0*/  PRMT R5, R0, 0x5410, RZ ;  /* 0x0000541000057816 */ /* 0x000fe200000000ff */
[----:B----4-:R-:W-:-:S04]  /*01d0*/  HADD2 R4, |R4|.H0_H0, -RZ.H0_H0 ;  /* 0xa00000ff04047230 */ /* 0x010fc80000000a00 */
[----:B------:R0:W-:Y:S01]  /*01e0*/  STG.E.U16 desc[UR4][R2.64], R5 ;  /* 0x0000000502007986 */ /* 0x0001e2000c101504 */
[----:B-----5:R-:W-:Y:S01]  /*01f0*/  HADD2 R6, |R6|.H0_H0, -RZ.H0_H0 ;  /* 0xa00000ff06067230 */ /* 0x020fe20000000a00 */
[----:B0-----:R-:W-:-:S05]  /*0200*/  PRMT R5, R4, 0x5410, RZ ;  /* 0x0000541004057816 */ /* 0x001fca00000000ff */
[----:B------:R0:W-:Y:S02]  /*0210*/  STG.E.U16 desc[UR4][R2.64+0x2], R5 ;  /* 0x0000020502007986 */ /* 0x0001e4000c101504 */
[----:B0-----:R-:W-:-:S05]  /*0220*/  PRMT R5, R7, 0x5410, RZ ;  /* 0x0000541007057816 */ /* 0x001fca00000000ff */
[----:B------:R0:W-:Y:S02]  /*0230*/  STG.E.U16 desc[UR4][R2.64+0x4], R5 ;  /* 0x0000040502007986 */ /* 0x0001e4000c101504 */
[----:B0-----:R-:W-:-:S05]  /*0240*/  PRMT R5, R6, 0x5410, RZ ;  /* 0x0000541006057816 */ /* 0x001fca00000000ff */
[----:B------:R-:W-:Y:S01]  /*0250*/  STG.E.U16 desc[UR4][R2.64+0x6], R5 ;  /* 0x0000060502007986 */ /* 0x000fe2000c101504 */
[----:B------:R-:W-:Y:S05]  /*0260*/  EXIT ;  /* 0x000000000000794d */ /* 0x000fea0003800000 */
.L_x_8:
        /* <DEDUP_REMOVED lines=9> */
.L_x_30:


//--------------------- .text._Z10abs_kernelI6__halfLi4EEvPKT_iPS1_iii --------------------------
	.section	.text._Z10abs_kernelI6__halfLi4EEvPKT_iPS1_iii,"ax",@progbits
	.align	128
        .global         _Z10abs_kernelI6__halfLi4EEvPKT_iPS1_iii
        .type           _Z10abs_kernelI6__halfLi4EEvPKT_iPS1_iii,@function
        .size           _Z10abs_kernelI6__halfLi4EEvPKT_iPS1_iii,(.L_x_31 - _Z10abs_kernelI6__halfLi4EEvPKT_iPS1_iii)
        .other          _Z10abs_kernelI6__halfLi4EEvPKT_iPS1_iii,@"STO_CUDA_ENTRY STV_DEFAULT"
_Z10abs_kernelI6__halfLi4EEvPKT_iPS1_iii:
.text._Z10abs_kernelI6__halfLi4EEvPKT_iPS1_iii:
        /* <DEDUP_REMOVED lines=24> */
[----:B0-----:R-:W3:Y:S04]  /*0180*/  LDG.E.U16.CONSTANT R6, desc[UR4][R2.64] ;  /* 0x0000000402067981 */ /* 0x001ee8000c1e9500 */
[----:B------:R-:W4:Y:S04]  /*0190*/  LDG.E.U16.CONSTANT R8, desc[UR4][R2.64+0x2] ;  /* 0x0000020402087981 */ /* 0x000f28000c1e9500 */
[----:B------:R-:W5:Y:S04]  /*01a0*/  LDG.E.U16.CONSTANT R9, desc[UR4][R2.64+0x4] ;  /* 0x0000040402097981 */ /* 0x000f68000c1e9500 */
[----:B------:R3:W5:Y:S01]  /*01b0*/  LDG.E.U16.CONSTANT R10, desc[UR4][R2.64+0x6] ;  /* 0x00000604020a7981 */ /* 0x000762000c1e9500 */
[----:B-1----:R-:W-:-:S05]  /*01c0*/  IMAD R0, R4, UR6, RZ ;  /* 0x0000000604007c24 */ /* 0x002fca000f8e02ff */
[----:B--2---:R-:W-:-:S04]  /*01d0*/  IADD3 R4, P0, PT, R0, UR8, RZ ;  /* 0x0000000800047c10 */ /* 0x004fc8000ff1e0ff */
[----:B------:R-:W-:-:S03]  /*01e0*/  LEA.HI.X.SX32 R5, R0, UR9, 0x1, P0 ;  /* 0x0000000900057c11 */ /* 0x000fc600080f0eff */
[----:B------:R-:W-:-:S04]  /*01f0*/  IMAD.WIDE R4, R7, 0x2, R4 ;  /* 0x0000000207047825 */ /* 0x000fc800078e0204 */
[----:B---3--:R-:W-:Y:S02]  /*0200*/  HADD2 R3, |R6|.H0_H0, -RZ.H0_H0 ;  /* 0xa00000ff06037230 */ /* 0x008fe40000000a00 */
[----:B----4-:R-:W-:-:S03]  /*0210*/  HADD2 R8, |R8|.H0_H0, -RZ.H0_H0 ;  /* 0xa00000ff08087230 */ /* 0x010fc60000000a00 */
[----:B------:R-:W-:Y:S01]  /*0220*/  PRMT R3, R3, 0x5410, RZ ;  /* 0x0000541003037816 */ /* 0x000fe200000000ff */
[----:B-----5:R-:W-:-:S04]  /*0230*/  HADD2 R9, |R9|.H0_H0, -RZ.H0_H0 ;  /* 0xa00000ff09097230 */ /* 0x020fc80000000a00 */
[----:B------:R0:W-:Y:S01]  /*0240*/  STG.E.U16 desc[UR4][R4.64], R3 ;  /* 0x0000000304007986 */ /* 0x0001e2000c101504 */
[----:B------:R-:W-:Y:S01]  /*0250*/  HADD2 R10, |R10|.H0_H0, -RZ.H0_H0 ;  /* 0xa00000ff0a0a7230 */ /* 0x000fe20000000a00 */
[----:B0-----:R-:W-:-:S05]  /*0260*/  PRMT R3, R8, 0x5410, RZ ;  /* 0x0000541008037816 */ /* 0x001fca00000000ff */
[----:B------:R0:W-:Y:S02]  /*0270*/  STG.E.U16 desc[UR4][R4.64+0x2], R3 ;  /* 0x0000020304007986 */ /* 0x0001e4000c101504 */
[----:B0-----:R-:W-:-:S05]  /*0280*/  PRMT R3, R9, 0x5410, RZ ;  /* 0x0000541009037816 */ /* 0x001fca00000000ff */
[----:B------:R0:W-:Y:S02]  /*0290*/  STG.E.U16 desc[UR4][R4.64+0x4], R3 ;  /* 0x0000040304007986 */ /* 0x0001e4000c101504 */
[----:B0-----:R-:W-:-:S05]  /*02a0*/  PRMT R3, R10, 0x5410, RZ ;  /* 0x000054100a037816 */ /* 0x001fca00000000ff */
[----:B------:R-:W-:Y:S01]  /*02b0*/  STG.E.U16 desc[UR4][R4.64+0x6], R3 ;  /* 0x0000060304007986 */ /* 0x000fe2000c101504 */
[----:B------:R-:W-:Y:S05]  /*02c0*/  EXIT ;  /* 0x000000000000794d */ /* 0x000fea0003800000 */
.L_x_9:
        /* <DEDUP_REMOVED lines=11> */
.L_x_31:


//--------------------- .text._Z18abs_inplace_kernelI6__halfLi3EEvPT_iii --------------------------
	.section	.text._Z18abs_inplace_kernelI6__halfLi3EEvPT_iii,"ax",@progbits
	.align	128
        .global         _Z18abs_inplace_kernelI6__halfLi3EEvPT_iii
        .type           _Z18abs_inplace_kernelI6__halfLi3EEvPT_iii,@function
        .size           _Z18abs_inplace_kernelI6__halfLi3EEvPT_iii,(.L_x_32 - _Z18abs_inplace_kernelI6__halfLi3EEvPT_iii)
        .other          _Z18abs_inplace_kernelI6__halfLi3EEvPT_iii,@"STO_CUDA_ENTRY STV_DEFAULT"
_Z18abs_inplace_kernelI6__halfLi3EEvPT_iii:
.text._Z18abs_inplace_kernelI6__halfLi3EEvPT_iii:
        /* <DEDUP_REMOVED lines=15> */
[----:B------:R-:W-:Y:S01]  /*00f0*/  IMAD R5, R0, 0x3, RZ ;  /* 0x0000000300057824 */ /* 0x000fe200078e02ff */
        /* <DEDUP_REMOVED lines=8> */
[----:B------:R-:W4:Y:S01]  /*0180*/  LDG.E.U16 R5, desc[UR4][R2.64+0x4] ;  /* 0x0000040402057981 */ /* 0x000f22000c1e1500 */
[----:B--2---:R-:W-:Y:S02]  /*0190*/  HADD2 R0, |R0|.H0_H0, -RZ.H0_H0 ;  /* 0xa00000ff00007230 */ /* 0x004fe40000000a00 */
[----:B---3--:R-:W-:-:S02]  /*01a0*/  HADD2 R7, |R4|.H0_H0, -RZ.H0_H0 ;  /* 0xa00000ff04077230 */ /* 0x008fc40000000a00 */
[----:B----4-:R-:W-:Y:S01]  /*01b0*/  HADD2 R9, |R5|.H0_H0, -RZ.H0_H0 ;  /* 0xa00000ff05097230 */ /* 0x010fe20000000a00 */
[----:B------:R-:W-:Y:S02]  /*01c0*/  PRMT R5, R0, 0x5410, RZ ;  /* 0x0000541000057816 */ /* 0x000fe400000000ff */
[----:B------:R-:W-:Y:S02]  /*01d0*/  PRMT R7, R7, 0x5410, RZ ;  /* 0x0000541007077816 */ /* 0x000fe400000000ff */
[----:B------:R-:W-:Y:S01]  /*01e0*/  PRMT R9, R9, 0x5410, RZ ;  /* 0x0000541009097816 */ /* 0x000fe200000000ff */
[----:B------:R-:W-:Y:S04]  /*01f0*/  STG.E.U16 desc[UR4][R2.64], R5 ;  /* 0x0000000502007986 */ /* 0x000fe8000c101504 */
[----:B------:R-:W-:Y:S04]  /*0200*/  STG.E.U16 desc[UR4][R2.64+0x2], R7 ;  /* 0x0000020702007986 */ /* 0x000fe8000c101504 */
[----:B------:R-:W-:Y:S01]  /*0210*/  STG.E.U16 desc[UR4][R2.64+0x4], R9 ;  /* 0x0000040902007986 */ /* 0x000fe2000c101504 */
[----:B------:R-:W-:Y:S05]  /*0220*/  EXIT ;  /* 0x000000000000794d */ /* 0x000fea0003800000 */
.L_x_10:
        /* <DEDUP_REMOVED lines=13> */
.L_x_32:


//--------------------- .text._Z10abs_kernelI6__halfLi3EEvPKT_iPS1_iii --------------------------
	.section	.text._Z10abs_kernelI6__halfLi3EEvPKT_iPS1_iii,"ax",@progbits
	.align	128
        .global         _Z10abs_kernelI6__halfLi3EEvPKT_iPS1_iii
        .type           _Z10abs_kernelI6__halfLi3EEvPKT_iPS1_iii,@function
        .size           _Z10abs_kernelI6__halfLi3EEvPKT_iPS1_iii,(.L_x_33 - _Z10abs_kernelI6__halfLi3EEvPKT_iPS1_iii)
        .other          _Z10abs_kernelI6__halfLi3EEvPKT_iPS1_iii,@"STO_CUDA_ENTRY STV_DEFAULT"
_Z10abs_kernelI6__halfLi3EEvPKT_iPS1_iii:
.text._Z10abs_kernelI6__halfLi3EEvPKT_iPS1_iii:
        /* <DEDUP_REMOVED lines=34> */
[----:B-----5:R-:W-:Y:S01]  /*0220*/  HADD2 R9, |R9|.H0_H0, -RZ.H0_H0 ;  /* 0xa00000ff09097230 */ /* 0x020fe20000000a00 */
[----:B------:R-:W-:-:S03]  /*0230*/  PRMT R7, R8, 0x5410, RZ ;  /* 0x0000541008077816 */ /* 0x000fc600000000ff */
[----:B------:R-:W-:Y:S01]  /*0240*/  STG.E.U16 desc[UR4][R4.64], R3 ;  /* 0x0000000304007986 */ /* 0x000fe2000c101504 */
[----:B------:R-:W-:-:S03]  /*0250*/  PRMT R9, R9, 0x5410, RZ ;  /* 0x0000541009097816 */ /* 0x000fc600000000ff */
[----:B------:R-:W-:Y:S04]  /*0260*/  STG.E.U16 desc[UR4][R4.64+0x2], R7 ;  /* 0x0000020704007986 */ /* 0x000fe8000c101504 */
[----:B------:R-:W-:Y:S01]  /*0270*/  STG.E.U16 desc[UR4][R4.64+0x4], R9 ;  /* 0x0000040904007986 */ /* 0x000fe2000c101504 */
[----:B------:R-:W-:Y:S05]  /*0280*/  EXIT ;  /* 0x000000000000794d */ /* 0x000fea0003800000 */
.L_x_11:
        /* <DEDUP_REMOVED lines=15> */
.L_x_33:


//--------------------- .text._Z18abs_inplace_kernelI6__halfLi1EEvPT_iii --------------------------
	.section	.text._Z18abs_inplace_kernelI6__halfLi1EEvPT_iii,"ax",@progbits
	.align	128
        .global         _Z18abs_inplace_kernelI6__halfLi1EEvPT_iii
        .type           _Z18abs_inplace_kernelI6__halfLi1EEvPT_iii,@function
        .size           _Z18abs_inplace_kernelI6__halfLi1EEvPT_iii,(.L_x_34 - _Z18abs_inplace_kernelI6__halfLi1EEvPT_iii)
        .other          _Z18abs_inplace_kernelI6__halfLi1EEvPT_iii,@"STO_CUDA_ENTRY STV_DEFAULT"
_Z18abs_inplace_kernelI6__halfLi1EEvPT_iii:
.text._Z18abs_inplace_kernelI6__halfLi1EEvPT_iii:
        /* <DEDUP_REMOVED lines=21> */
[----:B0-----:R-:W2:Y:S02]  /*0150*/  LDG.E.U16 R0, desc[UR4][R2.64] ;  /* 0x0000000402007981 */ /* 0x001ea4000c1e1500 */
[----:B--2---:R-:W-:-:S05]  /*0160*/  HADD2 R5, |R0|.H0_H0, -RZ.H0_H0 ;  /* 0xa00000ff00057230 */ /* 0x004fca0000000a00 */
[----:B------:R-:W-:-:S05]  /*0170*/  PRMT R5, R5, 0x5410, RZ ;  /* 0x0000541005057816 */ /* 0x000fca00000000ff */
[----:B------:R-:W-:Y:S01]  /*0180*/  STG.E.U16 desc[UR4][R2.64], R5 ;  /* 0x0000000502007986 */ /* 0x000fe2000c101504 */
[----:B------:R-:W-:Y:S05]  /*0190*/  EXIT ;  /* 0x000000000000794d */ /* 0x000fea0003800000 */
.L_x_12:
        /* <DEDUP_REMOVED lines=14> */
.L_x_34:


//--------------------- .text._Z10abs_kernelI6__halfLi1EEvPKT_iPS1_iii --------------------------
	.section	.text._Z10abs_kernelI6__halfLi1EEvPKT_iPS1_iii,"ax",@progbits
	.align	128
        .global         _Z10abs_kernelI6__halfLi1EEvPKT_iPS1_iii
        .type           _Z10abs_kernelI6__halfLi1EEvPKT_iPS1_iii,@function
        .size           _Z10abs_kernelI6__halfLi1EEvPKT_iPS1_iii,(.L_x_35 - _Z10abs_kernelI6__halfLi1EEvPKT_iPS1_iii)
        .other          _Z10abs_kernelI6__halfLi1EEvPKT_iPS1_iii,@"STO_CUDA_ENTRY STV_DEFAULT"
_Z10abs_kernelI6__halfLi1EEvPKT_iPS1_iii:
.text._Z10abs_kernelI6__halfLi1EEvPKT_iPS1_iii:
        /* <DEDUP_REMOVED lines=23> */
[----:B0-----:R-:W3:Y:S01]  /*0170*/  LDG.E.U16.CONSTANT R2, desc[UR4][R2.64] ;  /* 0x0000000402027981 */ /* 0x001ee2000c1e9500 */
[----:B-1----:R-:W-:-:S05]  /*0180*/  IMAD R0, R0, UR6, RZ ;  /* 0x0000000600007c24 */ /* 0x002fca000f8e02ff */
[----:B--2---:R-:W-:-:S04]  /*0190*/  IADD3 R4, P0, PT, R0, UR8, RZ ;  /* 0x0000000800047c10 */ /* 0x004fc8000ff1e0ff */
[----:B------:R-:W-:-:S03]  /*01a0*/  LEA.HI.X.SX32 R5, R0, UR9, 0x1, P0 ;  /* 0x0000000900057c11 */ /* 0x000fc600080f0eff */
[----:B------:R-:W-:-:S04]  /*01b0*/  IMAD.WIDE R4, R7, 0x2, R4 ;  /* 0x0000000207047825 */ /* 0x000fc800078e0204 */
[----:B---3--:R-:W-:-:S05]  /*01c0*/  HADD2 R3, |R2|.H0_H0, -RZ.H0_H0 ;  /* 0xa00000ff02037230 */ /* 0x008fca0000000a00 */
[----:B------:R-:W-:-:S05]  /*01d0*/  PRMT R3, R3, 0x5410, RZ ;  /* 0x0000541003037816 */ /* 0x000fca00000000ff */
[----:B------:R-:W-:Y:S01]  /*01e0*/  STG.E.U16 desc[UR4][R4.64], R3 ;  /* 0x0000000304007986 */ /* 0x000fe2000c101504 */
[----:B------:R-:W-:Y:S05]  /*01f0*/  EXIT ;  /* 0x000000000000794d */ /* 0x000fea0003800000 */
.L_x_13:
        /* <DEDUP_REMOVED lines=16> */
.L_x_35:


//--------------------- .text._Z18abs_inplace_kernelIsLi4EEvPT_iii --------------------------
	.section	.text._Z18abs_inplace_kernelIsLi4EEvPT_iii,"ax",@progbits
	.align	128
        .global         _Z18abs_inplace_kernelIsLi4EEvPT_iii
        .type           _Z18abs_inplace_kernelIsLi4EEvPT_iii,@function
        .size           _Z18abs_inplace_kernelIsLi4EEvPT_iii,(.L_x_36 - _Z18abs_inplace_kernelIsLi4EEvPT_iii)
        .other          _Z18abs_inplace_kernelIsLi4EEvPT_iii,@"STO_CUDA_ENTRY STV_DEFAULT"
_Z18abs_inplace_kernelIsLi4EEvPT_iii:
.text._Z18abs_inplace_kernelIsLi4EEvPT_iii:
        /* <DEDUP_REMOVED lines=15> */
[----:B------:R-:W-:Y:S01]  /*00f0*/  IMAD.SHL.U32 R5, R0, 0x4, RZ ;  /* 0x0000000400057824 */ /* 0x000fe200078e00ff */
        /* <DEDUP_REMOVED lines=10> */
[----:B--2---:R-:W-:-:S02]  /*01a0*/  PRMT R0, R0, 0x9910, RZ ;  /* 0x0000991000007816 */ /* 0x004fc400000000ff */
[----:B---3--:R-:W-:Y:S02]  /*01b0*/  PRMT R4, R4, 0x9910, RZ ;  /* 0x0000991004047816 */ /* 0x008fe400000000ff */
[----:B------:R-:W-:Y:S02]  /*01c0*/  IABS R0, R0 ;  /* 0x0000000000007213 */ /* 0x000fe40000000000 */
[----:B----4-:R-:W-:Y:S02]  /*01d0*/  PRMT R5, R5, 0x9910, RZ ;  /* 0x0000991005057816 */ /* 0x010fe400000000ff */
[----:B------:R-:W-:Y:S02]  /*01e0*/  IABS R4, R4 ;  /* 0x0000000400047213 */ /* 0x000fe40000000000 */
[----:B-----5:R-:W-:Y:S02]  /*01f0*/  PRMT R6, R6, 0x9910, RZ ;  /* 0x0000991006067816 */ /* 0x020fe400000000ff */
[----:B------:R-:W-:-:S02]  /*0200*/  IABS R9, R5 ;  /* 0x0000000500097213 */ /* 0x000fc40000000000 */
[----:B------:R-:W-:Y:S02]  /*0210*/  IABS R6, R6 ;  /* 0x0000000600067213 */ /* 0x000fe40000000000 */
[----:B------:R-:W-:Y:S02]  /*0220*/  PRMT R5, R0, 0x7710, RZ ;  /* 0x0000771000057816 */ /* 0x000fe400000000ff */
[----:B------:R-:W-:Y:S02]  /*0230*/  PRMT R7, R4, 0x7710, RZ ;  /* 0x0000771004077816 */ /* 0x000fe400000000ff */
[----:B------:R-:W-:Y:S01]  /*0240*/  PRMT R9, R9, 0x7710, RZ ;  /* 0x0000771009097816 */ /* 0x000fe200000000ff */
[----:B------:R-:W-:Y:S01]  /*0250*/  STG.E.U16 desc[UR4][R2.64], R5 ;  /* 0x0000000502007986 */ /* 0x000fe2000c101504 */
[----:B------:R-:W-:-:S03]  /*0260*/  PRMT R11, R6, 0x7710, RZ ;  /* 0x00007710060b7816 */ /* 0x000fc600000000ff */
[----:B------:R-:W-:Y:S04]  /*0270*/  STG.E.U16 desc[UR4][R2.64+0x2], R7 ;  /* 0x0000020702007986 */ /* 0x000fe8000c101504 */
[----:B------:R-:W-:Y:S04]  /*0280*/  STG.E.U16 desc[UR4][R2.64+0x4], R9 ;  /* 0x0000040902007986 */ /* 0x000fe8000c101504 */
[----:B------:R-:W-:Y:S01]  /*0290*/  STG.E.U16 desc[UR4][R2.64+0x6], R11 ;  /* 0x0000060b02007986 */ /* 0x000fe2000c101504 */
[----:B------:R-:W-:Y:S05]  /*02a0*/  EXIT ;  /* 0x000000000000794d */ /* 0x000fea0003800000 */
.L_x_14:
        /* <DEDUP_REMOVED lines=13> */
.L_x_36:


//--------------------- .text._Z10abs_kernelIsLi4EEvPKT_iPS0_iii --------------------------
	.section	.text._Z10abs_kernelIsLi4EEvPKT_iPS0_iii,"ax",@progbits
	.align	128
        .global         _Z10abs_kernelIsLi4EEvPKT_iPS0_iii
        .type           _Z10abs_kernelIsLi4EEvPKT_iPS0_iii,@function
        .size           _Z10abs_kernelIsLi4EEvPKT_iPS0_iii,(.L_x_37 - _Z10abs_kernelIsLi4EEvPKT_iPS0_iii)
        .other          _Z10abs_kernelIsLi4EEvPKT_iPS0_iii,@"STO_CUDA_ENTRY STV_DEFAULT"
_Z10abs_kernelIsLi4EEvPKT_iPS0_iii:
.text._Z10abs_kernelIsLi4EEvPKT_iPS0_iii:
        /* <DEDUP_REMOVED lines=31> */
[----:B------:R-:W-:Y:S01]  /*01f0*/  IMAD.WIDE R2, R7, 0x2, R2 ;  /* 0x0000000207027825 */ /* 0x000fe200078e0202 */
[----:B---3--:R-:W-:Y:S02]  /*0200*/  PRMT R6, R6, 0x9910, RZ ;  /* 0x0000991006067816 */ /* 0x008fe400000000ff */
[----:B----4-:R-:W-:Y:S02]  /*0210*/  PRMT R8, R8, 0x9910, RZ ;  /* 0x0000991008087816 */ /* 0x010fe400000000ff */
[----:B0-----:R-:W-:Y:S02]  /*0220*/  IABS R5, R6 ;  /* 0x0000000600057213 */ /* 0x001fe40000000000 */
[----:B-----5:R-:W-:Y:S02]  /*0230*/  PRMT R9, R9, 0x9910, RZ ;  /* 0x0000991009097816 */ /* 0x020fe400000000ff */
[----:B------:R-:W-:Y:S02]  /*0240*/  IABS R7, R8 ;  /* 0x0000000800077213 */ /* 0x000fe40000000000 */
[----:B------:R-:W-:-:S02]  /*0250*/  PRMT R10, R10, 0x9910, RZ ;  /* 0x000099100a0a7816 */ /* 0x000fc400000000ff */
[----:B------:R-:W-:Y:S02]  /*0260*/  IABS R9, R9 ;  /* 0x0000000900097213 */ /* 0x000fe40000000000 */
        /* <DEDUP_REMOVED lines=10> */
.L_x_15:
        /* <DEDUP_REMOVED lines=15> */
.L_x_37:


//--------------------- .text._Z22abs_ac4_inplace_kernelIsEvPT_iii --------------------------
	.section	.text._Z22abs_ac4_inplace_kernelIsEvPT_iii,"ax",@progbits
	.align	128
        .global         _Z22abs_ac4_inplace_kernelIsEvPT_iii
        .type           _Z22abs_ac4_inplace_kernelIsEvPT_iii,@function
        .size           _Z22abs_ac4_inplace_kernelIsEvPT_iii,(.L_x_38 - _Z22abs_ac4_inplace_kernelIsEvPT_iii)
        .other          _Z22abs_ac4_inplace_kernelIsEvPT_iii,@"STO_CUDA_ENTRY STV_DEFAULT"
_Z22abs_ac4_inplace_kernelIsEvPT_iii:
.text._Z22abs_ac4_inplace_kernelIsEvPT_iii:
        /* <DEDUP_REMOVED lines=25> */
[----:B--2---:R-:W-:Y:S02]  /*0190*/  PRMT R0, R0, 0x9910, RZ ;  /* 0x0000991000007816 */ /* 0x004fe400000000ff */
[----:B---3--:R-:W-:-:S02]  /*01a0*/  PRMT R4, R4, 0x9910, RZ ;  /* 0x0000991004047816 */ /* 0x008fc400000000ff */
[----:B------:R-:W-:Y:S02]  /*01b0*/  IABS R0, R0 ;  /* 0x0000000000007213 */ /* 0x000fe40000000000 */
[----:B----4-:R-:W-:Y:S02]  /*01c0*/  PRMT R5, R5, 0x9910, RZ ;  /* 0x0000991005057816 */ /* 0x010fe400000000ff */
[----:B------:R-:W-:Y:S02]  /*01d0*/  IABS R4, R4 ;  /* 0x0000000400047213 */ /* 0x000fe40000000000 */
[----:B------:R-:W-:Y:S02]  /*01e0*/  IABS R9, R5 ;  /* 0x0000000500097213 */ /* 0x000fe40000000000 */
[----:B------:R-:W-:Y:S02]  /*01f0*/  PRMT R5, R0, 0x7710, RZ ;  /* 0x0000771000057816 */ /* 0x000fe400000000ff */
[----:B------:R-:W-:-:S02]  /*0200*/  PRMT R7, R4, 0x7710, RZ ;  /* 0x0000771004077816 */ /* 0x000fc400000000ff */
[----:B------:R-:W-:Y:S01]  /*0210*/  PRMT R9, R9, 0x7710, RZ ;  /* 0x0000771009097816 */ /* 0x000fe200000000ff */
[----:B------:R-:W-:Y:S04]  /*0220*/  STG.E.U16 desc[UR4][R2.64], R5 ;  /* 0x0000000502007986 */ /* 0x000fe8000c101504 */
[----:B------:R-:W-:Y:S04]  /*0230*/  STG.E.U16 desc[UR4][R2.64+0x2], R7 ;  /* 0x0000020702007986 */ /* 0x000fe8000c101504 */
[----:B------:R-:W-:Y:S01]  /*0240*/  STG.E.U16 desc[UR4][R2.64+0x4], R9 ;  /* 0x0000040902007986 */ /* 0x000fe2000c101504 */
[----:B------:R-:W-:Y:S05]  /*0250*/  EXIT ;  /* 0x000000000000794d */ /* 0x000fea0003800000 */
.L_x_16:
        /* <DEDUP_REMOVED lines=10> */
.L_x_38:


//--------------------- .text._Z14abs_ac4_kernelIsEvPKT_iPS0_iii --------------------------
	.section	.text._Z14abs_ac4_kernelIsEvPKT_iPS0_iii,"ax",@progbits
	.align	128
        .global         _Z14abs_ac4_kernelIsEvPKT_iPS0_iii
        .type           _Z14abs_ac4_kernelIsEvPKT_iPS0_iii,@function
        .size           _Z14abs_ac4_kernelIsEvPKT_iPS0_iii,(.L_x_39 - _Z14abs_ac4_kernelIsEvPKT_iPS0_iii)
        .other          _Z14abs_ac4_kernelIsEvPKT_iPS0_iii,@"STO_CUDA_ENTRY STV_DEFAULT"
_Z14abs_ac4_kernelIsEvPKT_iPS0_iii:
.text._Z14abs_ac4_kernelIsEvPKT_iPS0_iii:
        /* <DEDUP_REMOVED lines=31> */
[----:B0-----:R-:W-:Y:S01]  /*01f0*/  IMAD.WIDE R2, R7, 0x2, R4 ;  /* 0x0000000207027825 */ /* 0x001fe200078e0204 */
[----:B---3--:R-:W-:Y:S02]  /*0200*/  PRMT R6, R6, 0x9910, RZ ;  /* 0x0000991006067816 */ /* 0x008fe400000000ff */
[----:B----4-:R-:W-:Y:S02]  /*0210*/  PRMT R8, R8, 0x9910, RZ ;  /* 0x0000991008087816 */ /* 0x010fe400000000ff */
[----:B------:R-:W-:Y:S02]  /*0220*/  IABS R6, R6 ;  /* 0x0000000600067213 */ /* 0x000fe40000000000 */
[----:B-----5:R-:W-:Y:S02]  /*0230*/  PRMT R9, R9, 0x9910, RZ ;  /* 0x0000991009097816 */ /* 0x020fe400000000ff */
[----:B------:R-:W-:Y:S02]  /*0240*/  IABS R8, R8 ;  /* 0x0000000800087213 */ /* 0x000fe40000000000 */
[----:B------:R-:W-:Y:S01]  /*0250*/  IABS R9, R9 ;  /* 0x0000000900097213 */ /* 0x000fe20000000000 */
[----:B------:R-:W-:Y:S01]  /*0260*/  STG.E.U16 desc[UR4][R2.64+0x6], R11 ;  /* 0x0000060b02007986 */ /* 0x000fe2000c101504 */
[----:B------:R-:W-:-:S02]  /*0270*/  PRMT R5, R6, 0x7710, RZ ;  /* 0x0000771006057816 */ /* 0x000fc400000000ff */
[----:B------:R-:W-:Y:S02]  /*0280*/  PRMT R7, R8, 0x7710, RZ ;  /* 0x0000771008077816 */ /* 0x000fe400000000ff */
[----:B------:R-:W-:Y:S01]  /*0290*/  PRMT R9, R9, 0x7710, RZ ;  /* 0x0000771009097816 */ /* 0x000fe200000000ff */
[----:B------:R-:W-:Y:S04]  /*02a0*/  STG.E.U16 desc[UR4][R2.64], R5 ;  /* 0x0000000502007986 */ /* 0x000fe8000c101504 */
[----:B------:R-:W-:Y:S04]  /*02b0*/  STG.E.U16 desc[UR4][R2.64+0x2], R7 ;  /* 0x0000020702007986 */ /* 0x000fe8000c101504 */
[----:B------:R-:W-:Y:S01]  /*02c0*/  STG.E.U16 desc[UR4][R2.64+0x4], R9 ;  /* 0x0000040902007986 */ /* 0x000fe2000c101504 */
[----:B------:R-:W-:Y:S05]  /*02d0*/  EXIT ;  /* 0x000000000000794d */ /* 0x000fea0003800000 */
.L_x_17:
        /* <DEDUP_REMOVED lines=10> */
.L_x_39:


//--------------------- .text._Z18abs_inplace_kernelIsLi3EEvPT_iii --------------------------
	.section	.text._Z18abs_inplace_kernelIsLi3EEvPT_iii,"ax",@progbits
	.align	128
        .global         _Z18abs_inplace_kernelIsLi3EEvPT_iii
        .type           _Z18abs_inplace_kernelIsLi3EEvPT_iii,@function
        .size           _Z18abs_inplace_kernelIsLi3EEvPT_iii,(.L_x_40 - _Z18abs_inplace_kernelIsLi3EEvPT_iii)
        .other          _Z18abs_inplace_kernelIsLi3EEvPT_iii,@"STO_CUDA_ENTRY STV_DEFAULT"
_Z18abs_inplace_kernelIsLi3EEvPT_iii:
.text._Z18abs_inplace_kernelIsLi3EEvPT_iii:
        /* <DEDUP_REMOVED lines=38> */
.L_x_18:
        /* <DEDUP_REMOVED lines=10> */
.L_x_40:


//--------------------- .text._Z10abs_kernelIsLi3EEvPKT_iPS0_iii --------------------------
	.section	.text._Z10abs_kernelIsLi3EEvPKT_iPS0_iii,"ax",@progbits
	.align	128
        .global         _Z10abs_kernelIsLi3EEvPKT_iPS0_iii
        .type           _Z10abs_kernelIsLi3EEvPKT_iPS0_iii,@function
        .size           _Z10abs_kernelIsLi3EEvPKT_iPS0_iii,(.L_x_41 - _Z10abs_kernelIsLi3EEvPKT_iPS0_iii)
        .other          _Z10abs_kernelIsLi3EEvPKT_iPS0_iii,@"STO_CUDA_ENTRY STV_DEFAULT"
_Z10abs_kernelIsLi3EEvPKT_iPS0_iii:
.text._Z10abs_kernelIsLi3EEvPKT_iPS0_iii:
        /* <DEDUP_REMOVED lines=36> */
[----:B------:R-:W-:-:S02]  /*0240*/  IABS R9, R9 ;  /* 0x0000000900097213 */ /* 0x000fc40000000000 */
[----:B------:R-:W-:Y:S02]  /*0250*/  PRMT R5, R6, 0x7710, RZ ;  /* 0x0000771006057816 */ /* 0x000fe400000000ff */
[----:B------:R-:W-:Y:S02]  /*0260*/  PRMT R7, R8, 0x7710, RZ ;  /* 0x0000771008077816 */ /* 0x000fe400000000ff */
[----:B------:R-:W-:Y:S01]  /*0270*/  PRMT R9, R9, 0x7710, RZ ;  /* 0x0000771009097816 */ /* 0x000fe200000000ff */
[----:B------:R-:W-:Y:S04]  /*0280*/  STG.E.U16 desc[UR4][R2.64], R5 ;  /* 0x0000000502007986 */ /* 0x000fe8000c101504 */
[----:B------:R-:W-:Y:S04]  /*0290*/  STG.E.U16 desc[UR4][R2.64+0x2], R7 ;  /* 0x0000020702007986 */ /* 0x000fe8000c101504 */
[----:B------:R-:W-:Y:S01]  /*02a0*/  STG.E.U16 desc[UR4][R2.64+0x4], R9 ;  /* 0x0000040902007986 */ /* 0x000fe2000c101504 */
[----:B------:R-:W-:Y:S05]  /*02b0*/  EXIT ;  /* 0x000000000000794d */ /* 0x000fea0003800000 */
.L_x_19:
        /* <DEDUP_REMOVED lines=12> */
.L_x_41:


//--------------------- .text._Z18abs_inplace_kernelIsLi1EEvPT_iii --------------------------
	.section	.text._Z18abs_inplace_kernelIsLi1EEvPT_iii,"ax",@progbits
	.align	128
        .global         _Z18abs_inplace_kernelIsLi1EEvPT_iii
        .type           _Z18abs_inplace_kernelIsLi1EEvPT_iii,@function
        .size           _Z18abs_inplace_kernelIsLi1EEvPT_iii,(.L_x_42 - _Z18abs_inplace_kernelIsLi1EEvPT_iii)
        .other          _Z18abs_inplace_kernelIsLi1EEvPT_iii,@"STO_CUDA_ENTRY STV_DEFAULT"
_Z18abs_inplace_kernelIsLi1EEvPT_iii:
.text._Z18abs_inplace_kernelIsLi1EEvPT_iii:
        /* <DEDUP_REMOVED lines=22> */
[----:B--2---:R-:W-:-:S04]  /*0160*/  PRMT R0, R0, 0x9910, RZ ;  /* 0x0000991000007816 */ /* 0x004fc800000000ff */
[----:B------:R-:W-:-:S04]  /*0170*/  IABS R0, R0 ;  /* 0x0000000000007213 */ /* 0x000fc80000000000 */
[----:B------:R-:W-:-:S05]  /*0180*/  PRMT R5, R0, 0x7710, RZ ;  /* 0x0000771000057816 */ /* 0x000fca00000000ff */
[----:B------:R-:W-:Y:S01]  /*0190*/  STG.E.U16 desc[UR4][R2.64], R5 ;  /* 0x0000000502007986 */ /* 0x000fe2000c101504 */
[----:B------:R-:W-:Y:S05]  /*01a0*/  EXIT ;  /* 0x000000000000794d */ /* 0x000fea0003800000 */
.L_x_20:
        /* <DEDUP_REMOVED lines=13> */
.L_x_42:


//--------------------- .text._Z10abs_kernelIsLi1EEvPKT_iPS0_iii --------------------------
	.section	.text._Z10abs_kernelIsLi1EEvPKT_iPS0_iii,"ax",@progbits
	.align	128
        .global         _Z10abs_kernelIsLi1EEvPKT_iPS0_iii
        .type           _Z10abs_kernelIsLi1EEvPKT_iPS0_iii,@function
        .size           _Z10abs_kernelIsLi1EEvPKT_iPS0_iii,(.L_x_43 - _Z10abs_kernelIsLi1EEvPKT_iPS0_iii)
        .other          _Z10abs_kernelIsLi1EEvPKT_iPS0_iii,@"STO_CUDA_ENTRY STV_DEFAULT"
_Z10abs_kernelIsLi1EEvPKT_iPS0_iii:
.text._Z10abs_kernelIsLi1EEvPKT_iPS0_iii:
        /* <DEDUP_REMOVED lines=27> */
[----:B------:R-:W-:Y:S01]  /*01b0*/  IMAD.WIDE R4, R7, 0x2, R4 ;  /* 0x0000000207047825 */ /* 0x000fe200078e0204 */
[----:B---3--:R-:W-:-:S04]  /*01c0*/  PRMT R6, R2, 0x9910, RZ ;  /* 0x0000991002067816 */ /* 0x008fc800000000ff */
[----:B------:R-:W-:-:S04]  /*01d0*/  IABS R6, R6 ;  /* 0x0000000600067213 */ /* 0x000fc80000000000 */
[----:B------:R-:W-:-:S05]  /*01e0*/  PRMT R7, R6, 0x7710, RZ ;  /* 0x0000771006077816 */ /* 0x000fca00000000ff */
[----:B------:R-:W-:Y:S01]  /*01f0*/  STG.E.U16 desc[UR4][R4.64], R7 ;  /* 0x0000000704007986 */ /* 0x000fe2000c101504 */
[----:B------:R-:W-:Y:S05]  /*0200*/  EXIT ;  /* 0x000000000000794d */ /* 0x000fea0003800000 */
.L_x_21:
        /* <DEDUP_REMOVED lines=15> */
.L_x_43:


//--------------------- .nv.shared.reserved.0     --------------------------
	.section	.nv.shared.reserved.0,"aw",@nobits
	.weak		__nv_reservedSMEM_offset_0_alias
	.size		__nv_reservedSMEM_offset_0_alias, 0, 64
	.other		__nv_reservedSMEM_offset_0_alias,@"STO_CUDA_RESERVED_SHARED STV_DEFAULT"
__nv_reservedSMEM_offset_0_alias:
	.zero		0
	.zero		64


//--------------------- .nv.constant0._Z18abs_inplace_kernelIfLi4EEvPT_iii --------------------------
	.section	.nv.constant0._Z18abs_inplace_kernelIfLi4EEvPT_iii,"a",@progbits
	.sectionflags	@""
	.align	4
.nv.constant0._Z18abs_inplace_kernelIfLi4EEvPT_iii:
	.zero		916


//--------------------- .nv.constant0._Z10abs_kernelIfLi4EEvPKT_iPS0_iii --------------------------
	.section	.nv.constant0._Z10abs_kernelIfLi4EEvPKT_iPS0_iii,"a",@progbits
	.sectionflags	@""
	.align	4
.nv.constant0._Z10abs_kernelIfLi4EEvPKT_iPS0_iii:
	.zero		932


//--------------------- .nv.constant0._Z22abs_ac4_inplace_kernelIfEvPT_iii --------------------------
	.section	.nv.constant0._Z22abs_ac4_inplace_kernelIfEvPT_iii,"a",@progbits
	.sectionflags	@""
	.align	4
.nv.constant0._Z22abs_ac4_inplace_kernelIfEvPT_iii:
	.zero		916


//--------------------- .nv.constant0._Z14abs_ac4_kernelIfEvPKT_iPS0_iii --------------------------
	.section	.nv.constant0._Z14abs_ac4_kernelIfEvPKT_iPS0_iii,"a",@progbits
	.sectionflags	@""
	.align	4
.nv.constant0._Z14abs_ac4_kernelIfEvPKT_iPS0_iii:
	.zero		932


//--------------------- .nv.constant0._Z18abs_inplace_kernelIfLi3EEvPT_iii --------------------------
	.section	.nv.constant0._Z18abs_inplace_kernelIfLi3EEvPT_iii,"a",@progbits
	.sectionflags	@""
	.align	4
.nv.constant0._Z18abs_inplace_kernelIfLi3EEvPT_iii:
	.zero		916


//--------------------- .nv.constant0._Z10abs_kernelIfLi3EEvPKT_iPS0_iii --------------------------
	.section	.nv.constant0._Z10abs_kernelIfLi3EEvPKT_iPS0_iii,"a",@progbits
	.sectionflags	@""
	.align	4
.nv.constant0._Z10abs_kernelIfLi3EEvPKT_iPS0_iii:
	.zero		932


//--------------------- .nv.constant0._Z18abs_inplace_kernelIfLi1EEvPT_iii --------------------------
	.section	.nv.constant0._Z18abs_inplace_kernelIfLi1EEvPT_iii,"a",@progbits
	.sectionflags	@""
	.align	4
.nv.constant0._Z18abs_inplace_kernelIfLi1EEvPT_iii:
	.zero		916


//--------------------- .nv.constant0._Z10abs_kernelIfLi1EEvPKT_iPS0_iii --------------------------
	.section	.nv.constant0._Z10abs_kernelIfLi1EEvPKT_iPS0_iii,"a",@progbits
	.sectionflags	@""
	.align	4
.nv.constant0._Z10abs_kernelIfLi1EEvPKT_iPS0_iii:
	.zero		932


//--------------------- .nv.constant0._Z18abs_inplace_kernelI6__halfLi4EEvPT_iii --------------------------
	.section	.nv.constant0._Z18abs_inplace_kernelI6__halfLi4EEvPT_iii,"a",@progbits
	.sectionflags	@""
	.align	4
.nv.constant0._Z18abs_inplace_kernelI6__halfLi4EEvPT_iii:
	.zero		916


//--------------------- .nv.constant0._Z10abs_kernelI6__halfLi4EEvPKT_iPS1_iii --------------------------
	.section	.nv.constant0._Z10abs_kernelI6__halfLi4EEvPKT_iPS1_iii,"a",@progbits
	.sectionflags	@""
	.align	4
.nv.constant0._Z10abs_kernelI6__halfLi4EEvPKT_iPS1_iii:
	.zero		932


//--------------------- .nv.constant0._Z18abs_inplace_kernelI6__halfLi3EEvPT_iii --------------------------
	.section	.nv.constant0._Z18abs_inplace_kernelI6__halfLi3EEvPT_iii,"a",@progbits
	.sectionflags	@""
	.align	4
.nv.constant0._Z18abs_inplace_kernelI6__halfLi3EEvPT_iii:
	.zero		916


//--------------------- .nv.constant0._Z10abs_kernelI6__halfLi3EEvPKT_iPS1_iii --------------------------
	.section	.nv.constant0._Z10abs_kernelI6__halfLi3EEvPKT_iPS1_iii,"a",@progbits
	.sectionflags	@""
	.align	4
.nv.constant0._Z10abs_kernelI6__halfLi3EEvPKT_iPS1_iii:
	.zero		932


//--------------------- .nv.constant0._Z18abs_inplace_kernelI6__halfLi1EEvPT_iii --------------------------
	.section	.nv.constant0._Z18abs_inplace_kernelI6__halfLi1EEvPT_iii,"a",@progbits
	.sectionflags	@""
	.align	4
.nv.constant0._Z18abs_inplace_kernelI6__halfLi1EEvPT_iii:
	.zero		916


//--------------------- .nv.constant0._Z10abs_kernelI6__halfLi1EEvPKT_iPS1_iii --------------------------
	.section	.nv.constant0._Z10abs_kernelI6__halfLi1EEvPKT_iPS1_iii,"a",@progbits
	.sectionflags	@""
	.align	4
.nv.constant0._Z10abs_kernelI6__halfLi1EEvPKT_iPS1_iii:
	.zero		932


//--------------------- .nv.constant0._Z18abs_inplace_kernelIsLi4EEvPT_iii --------------------------
	.section	.nv.constant0._Z18abs_inplace_kernelIsLi4EEvPT_iii,"a",@progbits
	.sectionflags	@""
	.align	4
.nv.constant0._Z18abs_inplace_kernelIsLi4EEvPT_iii:
	.zero		916


//--------------------- .nv.constant0._Z10abs_kernelIsLi4EEvPKT_iPS0_iii --------------------------
	.section	.nv.constant0._Z10abs_kernelIsLi4EEvPKT_iPS0_iii,"a",@progbits
	.sectionflags	@""
	.align	4
.nv.constant0._Z10abs_kernelIsLi4EEvPKT_iPS0_iii:
	.zero		932


//--------------------- .nv.constant0._Z22abs_ac4_inplace_kernelIsEvPT_iii --------------------------
	.section	.nv.constant0._Z22abs_ac4_inplace_kernelIsEvPT_iii,"a",@progbits
	.sectionflags	@""
	.align	4
.nv.constant0._Z22abs_ac4_inplace_kernelIsEvPT_iii:
	.zero		916


//--------------------- .nv.constant0._Z14abs_ac4_kernelIsEvPKT_iPS0_iii --------------------------
	.section	.nv.constant0._Z14abs_ac4_kernelIsEvPKT_iPS0_iii,"a",@progbits
	.sectionflags	@""
	.align	4
.nv.constant0._Z14abs_ac4_kernelIsEvPKT_iPS0_iii:
	.zero		932


//--------------------- .nv.constant0._Z18abs_inplace_kernelIsLi3EEvPT_iii --------------------------
	.section	.nv.constant0._Z18abs_inplace_kernelIsLi3EEvPT_iii,"a",@progbits
	.sectionflags	@""
	.align	4
.nv.constant0._Z18abs_inplace_kernelIsLi3EEvPT_iii:
	.zero		916


//--------------------- .nv.constant0._Z10abs_kernelIsLi3EEvPKT_iPS0_iii --------------------------
	.section	.nv.constant0._Z10abs_kernelIsLi3EEvPKT_iPS0_iii,"a",@progbits
	.sectionflags	@""
	.align	4
.nv.constant0._Z10abs_kernelIsLi3EEvPKT_iPS0_iii:
	.zero		932


//--------------------- .nv.constant0._Z18abs_inplace_kernelIsLi1EEvPT_iii --------------------------
	.section	.nv.constant0._Z18abs_inplace_kernelIsLi1EEvPT_iii,"a",@progbits
	.sectionflags	@""
	.align	4
.nv.constant0._Z18abs_inplace_kernelIsLi1EEvPT_iii:
	.zero		916


//--------------------- .nv.constant0._Z10abs_kernelIsLi1EEvPKT_iPS0_iii --------------------------
	.section	.nv.constant0._Z10abs_kernelIsLi1EEvPKT_iPS0_iii,"a",@progbits
	.sectionflags	@""
	.align	4
.nv.constant0._Z10abs_kernelIsLi1EEvPKT_iPS0_iii:
	.zero		932


//--------------------- SYMBOLS --------------------------

	.type		.nv.reservedSmem.offset0,@object
	.size		.nv.reservedSmem.offset0,0x4
